//
// Generated by NVIDIA NVVM Compiler
//
// Compiler Build ID: CL-36424714
// Cuda compilation tools, release 13.0, V13.0.88
// Based on NVVM 20.0.0
//

.version 9.0
.target sm_100
.address_size 64

	// .globl	_Z8dom_stepPKiS0_PKyPyiiiPi

.visible .entry _Z8dom_stepPKiS0_PKyPyiiiPi(
	.param .u64 .ptr .align 1 _Z8dom_stepPKiS0_PKyPyiiiPi_param_0,
	.param .u64 .ptr .align 1 _Z8dom_stepPKiS0_PKyPyiiiPi_param_1,
	.param .u64 .ptr .align 1 _Z8dom_stepPKiS0_PKyPyiiiPi_param_2,
	.param .u64 .ptr .align 1 _Z8dom_stepPKiS0_PKyPyiiiPi_param_3,
	.param .u32 _Z8dom_stepPKiS0_PKyPyiiiPi_param_4,
	.param .u32 _Z8dom_stepPKiS0_PKyPyiiiPi_param_5,
	.param .u32 _Z8dom_stepPKiS0_PKyPyiiiPi_param_6,
	.param .u64 .ptr .align 1 _Z8dom_stepPKiS0_PKyPyiiiPi_param_7
)
{
	.reg .pred 	%p<37>;
	.reg .b32 	%r<85>;
	.reg .b64 	%rd<223>;

	ld.param.u64 	%rd30, [_Z8dom_stepPKiS0_PKyPyiiiPi_param_0];
	ld.param.u64 	%rd31, [_Z8dom_stepPKiS0_PKyPyiiiPi_param_1];
	ld.param.u64 	%rd34, [_Z8dom_stepPKiS0_PKyPyiiiPi_param_2];
	ld.param.u64 	%rd32, [_Z8dom_stepPKiS0_PKyPyiiiPi_param_3];
	ld.param.u32 	%r54, [_Z8dom_stepPKiS0_PKyPyiiiPi_param_4];
	ld.param.u32 	%r52, [_Z8dom_stepPKiS0_PKyPyiiiPi_param_5];
	ld.param.u32 	%r53, [_Z8dom_stepPKiS0_PKyPyiiiPi_param_6];
	ld.param.u64 	%rd33, [_Z8dom_stepPKiS0_PKyPyiiiPi_param_7];
	cvta.to.global.u64 	%rd1, %rd34;
	mov.u32 	%r55, %ctaid.x;
	mov.u32 	%r56, %ntid.x;
	mov.u32 	%r57, %tid.x;
	mad.lo.s32 	%r1, %r55, %r56, %r57;
	setp.ge.s32 	%p1, %r1, %r54;
	@%p1 bra 	$L__BB0_49;
	cvta.to.global.u64 	%rd2, %rd32;
	mul.wide.s32 	%rd3, %r52, %r1;
	shl.b64 	%rd35, %rd3, 3;
	add.s64 	%rd4, %rd2, %rd35;
	add.s64 	%rd5, %rd1, %rd35;
	setp.ne.s32 	%p2, %r1, %r53;
	@%p2 bra 	$L__BB0_15;
	setp.lt.s32 	%p28, %r52, 1;
	@%p28 bra 	$L__BB0_49;
	and.b32  	%r2, %r52, 15;
	setp.lt.u32 	%p29, %r52, 16;
	mov.b32 	%r82, 0;
	@%p29 bra 	$L__BB0_6;
	and.b32  	%r82, %r52, 2147483632;
	neg.s32 	%r68, %r82;
	add.s64 	%rd178, %rd35, 64;
	add.s64 	%rd218, %rd1, %rd178;
	add.s64 	%rd217, %rd2, %rd178;
$L__BB0_5:
	.pragma "nounroll";
	ld.global.u64 	%rd179, [%rd218+-64];
	st.global.u64 	[%rd217+-64], %rd179;
	ld.global.u64 	%rd180, [%rd218+-56];
	st.global.u64 	[%rd217+-56], %rd180;
	ld.global.u64 	%rd181, [%rd218+-48];
	st.global.u64 	[%rd217+-48], %rd181;
	ld.global.u64 	%rd182, [%rd218+-40];
	st.global.u64 	[%rd217+-40], %rd182;
	ld.global.u64 	%rd183, [%rd218+-32];
	st.global.u64 	[%rd217+-32], %rd183;
	ld.global.u64 	%rd184, [%rd218+-24];
	st.global.u64 	[%rd217+-24], %rd184;
	ld.global.u64 	%rd185, [%rd218+-16];
	st.global.u64 	[%rd217+-16], %rd185;
	ld.global.u64 	%rd186, [%rd218+-8];
	st.global.u64 	[%rd217+-8], %rd186;
	ld.global.u64 	%rd187, [%rd218];
	st.global.u64 	[%rd217], %rd187;
	ld.global.u64 	%rd188, [%rd218+8];
	st.global.u64 	[%rd217+8], %rd188;
	ld.global.u64 	%rd189, [%rd218+16];
	st.global.u64 	[%rd217+16], %rd189;
	ld.global.u64 	%rd190, [%rd218+24];
	st.global.u64 	[%rd217+24], %rd190;
	ld.global.u64 	%rd191, [%rd218+32];
	st.global.u64 	[%rd217+32], %rd191;
	ld.global.u64 	%rd192, [%rd218+40];
	st.global.u64 	[%rd217+40], %rd192;
	ld.global.u64 	%rd193, [%rd218+48];
	st.global.u64 	[%rd217+48], %rd193;
	ld.global.u64 	%rd194, [%rd218+56];
	st.global.u64 	[%rd217+56], %rd194;
	add.s32 	%r68, %r68, 16;
	add.s64 	%rd218, %rd218, 128;
	add.s64 	%rd217, %rd217, 128;
	setp.eq.s32 	%p30, %r68, 0;
	@%p30 bra 	$L__BB0_6;
	bra.uni 	$L__BB0_5;
$L__BB0_6:
	setp.eq.s32 	%p31, %r2, 0;
	@%p31 bra 	$L__BB0_49;
	and.b32  	%r43, %r52, 7;
	setp.lt.u32 	%p32, %r2, 8;
	@%p32 bra 	$L__BB0_9;
	mul.wide.u32 	%rd195, %r82, 8;
	add.s64 	%rd196, %rd5, %rd195;
	ld.global.u64 	%rd197, [%rd196];
	add.s64 	%rd198, %rd4, %rd195;
	st.global.u64 	[%rd198], %rd197;
	ld.global.u64 	%rd199, [%rd196+8];
	st.global.u64 	[%rd198+8], %rd199;
	ld.global.u64 	%rd200, [%rd196+16];
	st.global.u64 	[%rd198+16], %rd200;
	ld.global.u64 	%rd201, [%rd196+24];
	st.global.u64 	[%rd198+24], %rd201;
	ld.global.u64 	%rd202, [%rd196+32];
	st.global.u64 	[%rd198+32], %rd202;
	ld.global.u64 	%rd203, [%rd196+40];
	st.global.u64 	[%rd198+40], %rd203;
	ld.global.u64 	%rd204, [%rd196+48];
	st.global.u64 	[%rd198+48], %rd204;
	ld.global.u64 	%rd205, [%rd196+56];
	st.global.u64 	[%rd198+56], %rd205;
	add.s32 	%r82, %r82, 8;
$L__BB0_9:
	setp.eq.s32 	%p33, %r43, 0;
	@%p33 bra 	$L__BB0_49;
	and.b32  	%r46, %r52, 3;
	setp.lt.u32 	%p34, %r43, 4;
	@%p34 bra 	$L__BB0_12;
	mul.wide.u32 	%rd206, %r82, 8;
	add.s64 	%rd207, %rd5, %rd206;
	ld.global.u64 	%rd208, [%rd207];
	add.s64 	%rd209, %rd4, %rd206;
	st.global.u64 	[%rd209], %rd208;
	ld.global.u64 	%rd210, [%rd207+8];
	st.global.u64 	[%rd209+8], %rd210;
	ld.global.u64 	%rd211, [%rd207+16];
	st.global.u64 	[%rd209+16], %rd211;
	ld.global.u64 	%rd212, [%rd207+24];
	st.global.u64 	[%rd209+24], %rd212;
	add.s32 	%r82, %r82, 4;
$L__BB0_12:
	setp.eq.s32 	%p35, %r46, 0;
	@%p35 bra 	$L__BB0_49;
	mul.wide.u32 	%rd214, %r82, 8;
	add.s64 	%rd215, %rd35, %rd214;
	add.s64 	%rd222, %rd2, %rd215;
	add.s64 	%rd221, %rd1, %rd215;
	neg.s32 	%r84, %r46;
$L__BB0_14:
	.pragma "nounroll";
	ld.global.u64 	%rd216, [%rd221];
	st.global.u64 	[%rd222], %rd216;
	add.s64 	%rd222, %rd222, 8;
	add.s64 	%rd221, %rd221, 8;
	add.s32 	%r84, %r84, 1;
	setp.ne.s32 	%p36, %r84, 0;
	@%p36 bra 	$L__BB0_14;
	bra.uni 	$L__BB0_49;
$L__BB0_15:
	cvta.to.global.u64 	%rd36, %rd30;
	mul.wide.s32 	%rd37, %r1, 4;
	add.s64 	%rd38, %rd36, %rd37;
	ld.global.u32 	%r74, [%rd38];
	ld.global.u32 	%r8, [%rd38+4];
	setp.lt.s32 	%p3, %r52, 1;
	@%p3 bra 	$L__BB0_28;
	and.b32  	%r9, %r52, 15;
	setp.lt.u32 	%p4, %r52, 16;
	mov.b32 	%r69, 0;
	@%p4 bra 	$L__BB0_19;
	and.b32  	%r69, %r52, 2147483632;
	mov.b32 	%r79, 0;
$L__BB0_18:
	.pragma "nounroll";
	mul.wide.u32 	%rd39, %r79, 8;
	add.s64 	%rd40, %rd4, %rd39;
	mov.b64 	%rd41, -1;
	st.global.u64 	[%rd40], %rd41;
	st.global.u64 	[%rd40+8], %rd41;
	st.global.u64 	[%rd40+16], %rd41;
	st.global.u64 	[%rd40+24], %rd41;
	st.global.u64 	[%rd40+32], %rd41;
	st.global.u64 	[%rd40+40], %rd41;
	st.global.u64 	[%rd40+48], %rd41;
	st.global.u64 	[%rd40+56], %rd41;
	st.global.u64 	[%rd40+64], %rd41;
	st.global.u64 	[%rd40+72], %rd41;
	st.global.u64 	[%rd40+80], %rd41;
	st.global.u64 	[%rd40+88], %rd41;
	st.global.u64 	[%rd40+96], %rd41;
	st.global.u64 	[%rd40+104], %rd41;
	st.global.u64 	[%rd40+112], %rd41;
	st.global.u64 	[%rd40+120], %rd41;
	add.s32 	%r79, %r79, 16;
	setp.eq.s32 	%p5, %r79, %r69;
	@%p5 bra 	$L__BB0_19;
	bra.uni 	$L__BB0_18;
$L__BB0_19:
	setp.eq.s32 	%p6, %r9, 0;
	@%p6 bra 	$L__BB0_28;
	and.b32  	%r12, %r52, 7;
	setp.lt.u32 	%p7, %r9, 8;
	@%p7 bra 	$L__BB0_22;
	mul.wide.u32 	%rd42, %r69, 8;
	add.s64 	%rd43, %rd4, %rd42;
	mov.b64 	%rd44, -1;
	st.global.u64 	[%rd43], %rd44;
	st.global.u64 	[%rd43+8], %rd44;
	st.global.u64 	[%rd43+16], %rd44;
	st.global.u64 	[%rd43+24], %rd44;
	st.global.u64 	[%rd43+32], %rd44;
	st.global.u64 	[%rd43+40], %rd44;
	st.global.u64 	[%rd43+48], %rd44;
	st.global.u64 	[%rd43+56], %rd44;
	add.s32 	%r69, %r69, 8;
$L__BB0_22:
	setp.eq.s32 	%p8, %r12, 0;
	@%p8 bra 	$L__BB0_28;
	and.b32  	%r15, %r52, 3;
	setp.lt.u32 	%p9, %r12, 4;
	@%p9 bra 	$L__BB0_25;
	mul.wide.u32 	%rd45, %r69, 8;
	add.s64 	%rd46, %rd4, %rd45;
	mov.b64 	%rd47, -1;
	st.global.u64 	[%rd46], %rd47;
	st.global.u64 	[%rd46+8], %rd47;
	st.global.u64 	[%rd46+16], %rd47;
	st.global.u64 	[%rd46+24], %rd47;
	add.s32 	%r69, %r69, 4;
$L__BB0_25:
	setp.eq.s32 	%p10, %r15, 0;
	@%p10 bra 	$L__BB0_28;
	mov.b32 	%r73, 0;
$L__BB0_27:
	.pragma "nounroll";
	mul.wide.u32 	%rd48, %r69, 8;
	add.s64 	%rd49, %rd4, %rd48;
	mov.b64 	%rd50, -1;
	st.global.u64 	[%rd49], %rd50;
	add.s32 	%r69, %r69, 1;
	add.s32 	%r73, %r73, 1;
	setp.ne.s32 	%p11, %r73, %r15;
	@%p11 bra 	$L__BB0_27;
$L__BB0_28:
	setp.lt.s32 	%p12, %r52, 1;
	setp.ge.s32 	%p13, %r74, %r8;
	or.pred  	%p14, %p13, %p12;
	@%p14 bra 	$L__BB0_44;
	and.b32  	%r22, %r52, 15;
	add.s32 	%r23, %r22, -1;
	and.b32  	%r24, %r52, 7;
	add.s32 	%r25, %r24, -1;
	and.b32  	%r26, %r52, 2147483632;
	and.b32  	%r27, %r52, 3;
	neg.s32 	%r28, %r26;
	mul.wide.s32 	%rd12, %r52, 8;
	add.s64 	%rd52, %rd35, %rd2;
	add.s64 	%rd13, %rd52, 64;
	cvta.to.global.u64 	%rd14, %rd31;
$L__BB0_30:
	setp.lt.u32 	%p15, %r52, 16;
	mul.wide.s32 	%rd53, %r74, 4;
	add.s64 	%rd54, %rd14, %rd53;
	ld.global.u32 	%r62, [%rd54];
	cvt.s64.s32 	%rd15, %r62;
	mul.wide.s32 	%rd16, %r62, %r52;
	mov.b32 	%r77, 0;
	@%p15 bra 	$L__BB0_33;
	mad.lo.s64 	%rd55, %rd12, %rd15, %rd1;
	add.s64 	%rd220, %rd55, 64;
	mov.u64 	%rd219, %rd13;
	mov.u32 	%r75, %r28;
$L__BB0_32:
	.pragma "nounroll";
	ld.global.u64 	%rd56, [%rd220+-64];
	ld.global.u64 	%rd57, [%rd219+-64];
	and.b64  	%rd58, %rd57, %rd56;
	st.global.u64 	[%rd219+-64], %rd58;
	ld.global.u64 	%rd59, [%rd220+-56];
	ld.global.u64 	%rd60, [%rd219+-56];
	and.b64  	%rd61, %rd60, %rd59;
	st.global.u64 	[%rd219+-56], %rd61;
	ld.global.u64 	%rd62, [%rd220+-48];
	ld.global.u64 	%rd63, [%rd219+-48];
	and.b64  	%rd64, %rd63, %rd62;
	st.global.u64 	[%rd219+-48], %rd64;
	ld.global.u64 	%rd65, [%rd220+-40];
	ld.global.u64 	%rd66, [%rd219+-40];
	and.b64  	%rd67, %rd66, %rd65;
	st.global.u64 	[%rd219+-40], %rd67;
	ld.global.u64 	%rd68, [%rd220+-32];
	ld.global.u64 	%rd69, [%rd219+-32];
	and.b64  	%rd70, %rd69, %rd68;
	st.global.u64 	[%rd219+-32], %rd70;
	ld.global.u64 	%rd71, [%rd220+-24];
	ld.global.u64 	%rd72, [%rd219+-24];
	and.b64  	%rd73, %rd72, %rd71;
	st.global.u64 	[%rd219+-24], %rd73;
	ld.global.u64 	%rd74, [%rd220+-16];
	ld.global.u64 	%rd75, [%rd219+-16];
	and.b64  	%rd76, %rd75, %rd74;
	st.global.u64 	[%rd219+-16], %rd76;
	ld.global.u64 	%rd77, [%rd220+-8];
	ld.global.u64 	%rd78, [%rd219+-8];
	and.b64  	%rd79, %rd78, %rd77;
	st.global.u64 	[%rd219+-8], %rd79;
	ld.global.u64 	%rd80, [%rd220];
	ld.global.u64 	%rd81, [%rd219];
	and.b64  	%rd82, %rd81, %rd80;
	st.global.u64 	[%rd219], %rd82;
	ld.global.u64 	%rd83, [%rd220+8];
	ld.global.u64 	%rd84, [%rd219+8];
	and.b64  	%rd85, %rd84, %rd83;
	st.global.u64 	[%rd219+8], %rd85;
	ld.global.u64 	%rd86, [%rd220+16];
	ld.global.u64 	%rd87, [%rd219+16];
	and.b64  	%rd88, %rd87, %rd86;
	st.global.u64 	[%rd219+16], %rd88;
	ld.global.u64 	%rd89, [%rd220+24];
	ld.global.u64 	%rd90, [%rd219+24];
	and.b64  	%rd91, %rd90, %rd89;
	st.global.u64 	[%rd219+24], %rd91;
	ld.global.u64 	%rd92, [%rd220+32];
	ld.global.u64 	%rd93, [%rd219+32];
	and.b64  	%rd94, %rd93, %rd92;
	st.global.u64 	[%rd219+32], %rd94;
	ld.global.u64 	%rd95, [%rd220+40];
	ld.global.u64 	%rd96, [%rd219+40];
	and.b64  	%rd97, %rd96, %rd95;
	st.global.u64 	[%rd219+40], %rd97;
	ld.global.u64 	%rd98, [%rd220+48];
	ld.global.u64 	%rd99, [%rd219+48];
	and.b64  	%rd100, %rd99, %rd98;
	st.global.u64 	[%rd219+48], %rd100;
	ld.global.u64 	%rd101, [%rd220+56];
	ld.global.u64 	%rd102, [%rd219+56];
	and.b64  	%rd103, %rd102, %rd101;
	st.global.u64 	[%rd219+56], %rd103;
	add.s32 	%r75, %r75, 16;
	add.s64 	%rd220, %rd220, 128;
	add.s64 	%rd219, %rd219, 128;
	setp.ne.s32 	%p16, %r75, 0;
	mov.u32 	%r77, %r26;
	@%p16 bra 	$L__BB0_32;
$L__BB0_33:
	setp.eq.s32 	%p17, %r22, 0;
	@%p17 bra 	$L__BB0_43;
	setp.lt.u32 	%p18, %r23, 7;
	@%p18 bra 	$L__BB0_36;
	cvt.u64.u32 	%rd104, %r77;
	add.s64 	%rd105, %rd16, %rd104;
	shl.b64 	%rd106, %rd105, 3;
	add.s64 	%rd107, %rd1, %rd106;
	ld.global.u64 	%rd108, [%rd107];
	mul.wide.u32 	%rd109, %r77, 8;
	add.s64 	%rd110, %rd4, %rd109;
	ld.global.u64 	%rd111, [%rd110];
	and.b64  	%rd112, %rd111, %rd108;
	st.global.u64 	[%rd110], %rd112;
	ld.global.u64 	%rd113, [%rd107+8];
	ld.global.u64 	%rd114, [%rd110+8];
	and.b64  	%rd115, %rd114, %rd113;
	st.global.u64 	[%rd110+8], %rd115;
	ld.global.u64 	%rd116, [%rd107+16];
	ld.global.u64 	%rd117, [%rd110+16];
	and.b64  	%rd118, %rd117, %rd116;
	st.global.u64 	[%rd110+16], %rd118;
	ld.global.u64 	%rd119, [%rd107+24];
	ld.global.u64 	%rd120, [%rd110+24];
	and.b64  	%rd121, %rd120, %rd119;
	st.global.u64 	[%rd110+24], %rd121;
	ld.global.u64 	%rd122, [%rd107+32];
	ld.global.u64 	%rd123, [%rd110+32];
	and.b64  	%rd124, %rd123, %rd122;
	st.global.u64 	[%rd110+32], %rd124;
	ld.global.u64 	%rd125, [%rd107+40];
	ld.global.u64 	%rd126, [%rd110+40];
	and.b64  	%rd127, %rd126, %rd125;
	st.global.u64 	[%rd110+40], %rd127;
	ld.global.u64 	%rd128, [%rd107+48];
	ld.global.u64 	%rd129, [%rd110+48];
	and.b64  	%rd130, %rd129, %rd128;
	st.global.u64 	[%rd110+48], %rd130;
	ld.global.u64 	%rd131, [%rd107+56];
	ld.global.u64 	%rd132, [%rd110+56];
	and.b64  	%rd133, %rd132, %rd131;
	st.global.u64 	[%rd110+56], %rd133;
	add.s32 	%r77, %r77, 8;
$L__BB0_36:
	setp.eq.s32 	%p19, %r24, 0;
	@%p19 bra 	$L__BB0_43;
	setp.lt.u32 	%p20, %r25, 3;
	@%p20 bra 	$L__BB0_39;
	cvt.u64.u32 	%rd134, %r77;
	add.s64 	%rd135, %rd16, %rd134;
	shl.b64 	%rd136, %rd135, 3;
	add.s64 	%rd137, %rd1, %rd136;
	ld.global.u64 	%rd138, [%rd137];
	mul.wide.u32 	%rd139, %r77, 8;
	add.s64 	%rd140, %rd4, %rd139;
	ld.global.u64 	%rd141, [%rd140];
	and.b64  	%rd142, %rd141, %rd138;
	st.global.u64 	[%rd140], %rd142;
	ld.global.u64 	%rd143, [%rd137+8];
	ld.global.u64 	%rd144, [%rd140+8];
	and.b64  	%rd145, %rd144, %rd143;
	st.global.u64 	[%rd140+8], %rd145;
	ld.global.u64 	%rd146, [%rd137+16];
	ld.global.u64 	%rd147, [%rd140+16];
	and.b64  	%rd148, %rd147, %rd146;
	st.global.u64 	[%rd140+16], %rd148;
	ld.global.u64 	%rd149, [%rd137+24];
	ld.global.u64 	%rd150, [%rd140+24];
	and.b64  	%rd151, %rd150, %rd149;
	st.global.u64 	[%rd140+24], %rd151;
	add.s32 	%r77, %r77, 4;
$L__BB0_39:
	setp.eq.s32 	%p21, %r27, 0;
	@%p21 bra 	$L__BB0_43;
	setp.eq.s32 	%p22, %r27, 1;
	cvt.u64.u32 	%rd152, %r77;
	add.s64 	%rd153, %rd16, %rd152;
	shl.b64 	%rd154, %rd153, 3;
	add.s64 	%rd22, %rd1, %rd154;
	ld.global.u64 	%rd155, [%rd22];
	mul.wide.u32 	%rd156, %r77, 8;
	add.s64 	%rd23, %rd4, %rd156;
	ld.global.u64 	%rd157, [%rd23];
	and.b64  	%rd158, %rd157, %rd155;
	st.global.u64 	[%rd23], %rd158;
	@%p22 bra 	$L__BB0_43;
	setp.eq.s32 	%p23, %r27, 2;
	ld.global.u64 	%rd159, [%rd22+8];
	ld.global.u64 	%rd160, [%rd23+8];
	and.b64  	%rd161, %rd160, %rd159;
	st.global.u64 	[%rd23+8], %rd161;
	@%p23 bra 	$L__BB0_43;
	ld.global.u64 	%rd162, [%rd22+16];
	ld.global.u64 	%rd163, [%rd23+16];
	and.b64  	%rd164, %rd163, %rd162;
	st.global.u64 	[%rd23+16], %rd164;
$L__BB0_43:
	add.s32 	%r74, %r74, 1;
	setp.eq.s32 	%p24, %r74, %r8;
	@%p24 bra 	$L__BB0_44;
	bra.uni 	$L__BB0_30;
$L__BB0_44:
	setp.lt.s32 	%p25, %r52, 1;
	shr.s32 	%r63, %r1, 6;
	and.b32  	%r64, %r1, 63;
	mov.b64 	%rd165, 1;
	shl.b64 	%rd166, %rd165, %r64;
	mul.wide.s32 	%rd167, %r63, 8;
	add.s64 	%rd168, %rd4, %rd167;
	ld.global.u64 	%rd169, [%rd168];
	or.b64  	%rd170, %rd169, %rd166;
	st.global.u64 	[%rd168], %rd170;
	@%p25 bra 	$L__BB0_49;
	mov.b32 	%r80, 0;
	bra.uni 	$L__BB0_47;
$L__BB0_46:
	add.s32 	%r80, %r80, 1;
	setp.eq.s32 	%p27, %r80, %r52;
	@%p27 bra 	$L__BB0_49;
$L__BB0_47:
	mul.wide.u32 	%rd171, %r80, 8;
	add.s64 	%rd172, %rd4, %rd171;
	ld.global.u64 	%rd173, [%rd172];
	add.s64 	%rd174, %rd5, %rd171;
	ld.global.u64 	%rd175, [%rd174];
	setp.eq.s64 	%p26, %rd173, %rd175;
	@%p26 bra 	$L__BB0_46;
	cvta.to.global.u64 	%rd176, %rd33;
	mov.b32 	%r66, 1;
	st.global.u32 	[%rd176], %r66;
$L__BB0_49:
	ret;

}


// ===== COMPILED SASS (sm_100) =====

	.target	sm_100

	.elftype	@"ET_EXEC"


//--------------------- .note.nv.tkinfo           --------------------------
	.section	.note.nv.tkinfo,"",@"SHT_NOTE"
	.sectionflags	@"SHF_NOTE_NV_TKINFO"
	.tkinfo
        /*0018*/ 	.word	0x00000002
        /*0030*/ 	.string	""
        /*0030*/ 	.string	"ptxas"
        /*0030*/ 	.string	"Cuda compilation tools, release 13.0, V13.0.88"
        /*0030*/ 	.string	"Build cuda_13.0.r13.0/compiler.36424714_0"
        /*0030*/ 	.string	"-arch sm_100 -m 64 "



//--------------------- .note.nv.cuinfo           --------------------------
	.section	.note.nv.cuinfo,"",@"SHT_NOTE"
	.sectionflags	@"SHF_NOTE_NV_CUINFO"
        /*0018*/ 	.short	0x0002
        /*001a*/ 	.short	0x0064
        /*001c*/ 	.short	0x0082
	.zero		2


//--------------------- .nv.info                  --------------------------
	.section	.nv.info,"",@"SHT_CUDA_INFO"
	.align	4


	//----- nvinfo : EIATTR_REGCOUNT
	.align		4
        /*0000*/ 	.byte	0x04, 0x2f
        /*0002*/ 	.short	(.L_1 - .L_0)
	.align		4
.L_0:
        /*0004*/ 	.word	index@(_Z8dom_stepPKiS0_PKyPyiiiPi)
        /*0008*/ 	.word	0x00000020


	//----- nvinfo : EIATTR_FRAME_SIZE
	.align		4
.L_1:
        /*000c*/ 	.byte	0x04, 0x11
        /*000e*/ 	.short	(.L_3 - .L_2)
	.align		4
.L_2:
        /*0010*/ 	.word	index@(_Z8dom_stepPKiS0_PKyPyiiiPi)
        /*0014*/ 	.word	0x00000000


	//----- nvinfo : EIATTR_MIN_STACK_SIZE
	.align		4
.L_3:
        /*0018*/ 	.byte	0x04, 0x12
        /*001a*/ 	.short	(.L_5 - .L_4)
	.align		4
.L_4:
        /*001c*/ 	.word	index@(_Z8dom_stepPKiS0_PKyPyiiiPi)
        /*0020*/ 	.word	0x00000000
.L_5:


//--------------------- .nv.compat                --------------------------
	.section	.nv.compat,"",@"SHT_CUDA_COMPAT_INFO"
	.align	4
        /*0000*/ 	.byte	0x02, 0x09, 0x00, 0x00, 0x02, 0x02, 0x01, 0x00, 0x02, 0x05, 0x05, 0x00, 0x03, 0x07, 0x01, 0x01
        /*0010*/ 	.byte	0x02, 0x03, 0x00, 0x00, 0x02, 0x06, 0x01, 0x00, 0x04, 0x0b, 0x08, 0x00, 0x09, 0x00, 0x00, 0x00
        /*0020*/ 	.byte	0x00, 0x00, 0x00, 0x00


//--------------------- .nv.info._Z8dom_stepPKiS0_PKyPyiiiPi --------------------------
	.section	.nv.info._Z8dom_stepPKiS0_PKyPyiiiPi,"",@"SHT_CUDA_INFO"
	.sectionflags	@""
	.align	4


	//----- nvinfo : EIATTR_CUDA_API_VERSION
	.align		4
        /*0000*/ 	.byte	0x04, 0x37
        /*0002*/ 	.short	(.L_7 - .L_6)
.L_6:
        /*0004*/ 	.word	0x00000082


	//----- nvinfo : EIATTR_KPARAM_INFO
	.align		4
.L_7:
        /*0008*/ 	.byte	0x04, 0x17
        /*000a*/ 	.short	(.L_9 - .L_8)
.L_8:
        /*000c*/ 	.word	0x00000000
        /*0010*/ 	.short	0x0007
        /*0012*/ 	.short	0x0030
        /*0014*/ 	.byte	0x00, 0xf5, 0x21, 0x00


	//----- nvinfo : EIATTR_KPARAM_INFO
	.align		4
.L_9:
        /*0018*/ 	.byte	0x04, 0x17
        /*001a*/ 	.short	(.L_11 - .L_10)
.L_10:
        /*001c*/ 	.word	0x00000000
        /*0020*/ 	.short	0x0006
        /*0022*/ 	.short	0x0028
        /*0024*/ 	.byte	0x00, 0xf0, 0x11, 0x00


	//----- nvinfo : EIATTR_KPARAM_INFO
	.align		4
.L_11:
        /*0028*/ 	.byte	0x04, 0x17
        /*002a*/ 	.short	(.L_13 - .L_12)
.L_12:
        /*002c*/ 	.word	0x00000000
        /*0030*/ 	.short	0x0005
        /*0032*/ 	.short	0x0024
        /*0034*/ 	.byte	0x00, 0xf0, 0x11, 0x00


	//----- nvinfo : EIATTR_KPARAM_INFO
	.align		4
.L_13:
        /*0038*/ 	.byte	0x04, 0x17
        /*003a*/ 	.short	(.L_15 - .L_14)
.L_14:
        /*003c*/ 	.word	0x00000000
        /*0040*/ 	.short	0x0004
        /*0042*/ 	.short	0x0020
        /*0044*/ 	.byte	0x00, 0xf0, 0x11, 0x00


	//----- nvinfo : EIATTR_KPARAM_INFO
	.align		4
.L_15:
        /*0048*/ 	.byte	0x04, 0x17
        /*004a*/ 	.short	(.L_17 - .L_16)
.L_16:
        /*004c*/ 	.word	0x00000000
        /*0050*/ 	.short	0x0003
        /*0052*/ 	.short	0x0018
        /*0054*/ 	.byte	0x00, 0xf5, 0x21, 0x00


	//----- nvinfo : EIATTR_KPARAM_INFO
	.align		4
.L_17:
        /*0058*/ 	.byte	0x04, 0x17
        /*005a*/ 	.short	(.L_19 - .L_18)
.L_18:
        /*005c*/ 	.word	0x00000000
        /*0060*/ 	.short	0x0002
        /*0062*/ 	.short	0x0010
        /*0064*/ 	.byte	0x00, 0xf5, 0x21, 0x00


	//----- nvinfo : EIATTR_KPARAM_INFO
	.align		4
.L_19:
        /*0068*/ 	.byte	0x04, 0x17
        /*006a*/ 	.short	(.L_21 - .L_20)
.L_20:
        /*006c*/ 	.word	0x00000000
        /*0070*/ 	.short	0x0001
        /*0072*/ 	.short	0x0008
        /*0074*/ 	.byte	0x00, 0xf5, 0x21, 0x00


	//----- nvinfo : EIATTR_KPARAM_INFO
	.align		4
.L_21:
        /*0078*/ 	.byte	0x04, 0x17
        /*007a*/ 	.short	(.L_23 - .L_22)
.L_22:
        /*007c*/ 	.word	0x00000000
        /*0080*/ 	.short	0x0000
        /*0082*/ 	.short	0x0000
        /*0084*/ 	.byte	0x00, 0xf5, 0x21, 0x00


	//----- nvinfo : EIATTR_SPARSE_MMA_MASK
	.align		4
.L_23:
        /*0088*/ 	.byte	0x03, 0x50
        /*008a*/ 	.short	0x0000


	//----- nvinfo : EIATTR_MAXREG_COUNT
	.align		4
        /*008c*/ 	.byte	0x03, 0x1b
        /*008e*/ 	.short	0x00ff


	//----- nvinfo : EIATTR_MERCURY_ISA_VERSION
	.align		4
        /*0090*/ 	.byte	0x03, 0x5f
        /*0092*/ 	.short	0x0101


	//----- nvinfo : EIATTR_VRC_CTA_INIT_COUNT
	.align		4
        /*0094*/ 	.byte	0x02, 0x4a
	.zero		1
	.zero		1


	//----- nvinfo : EIATTR_EXIT_INSTR_OFFSETS
	.align		4
        /*0098*/ 	.byte	0x04, 0x1c
        /*009a*/ 	.short	(.L_25 - .L_24)


	//   ....[0]....
.L_24:
        /*009c*/ 	.word	0x00000070


	//   ....[1]....
        /*00a0*/ 	.word	0x00000170


	//   ....[2]....
        /*00a4*/ 	.word	0x00000500


	//   ....[3]....
        /*00a8*/ 	.word	0x00000680


	//   ....[4]....
        /*00ac*/ 	.word	0x00000780


	//   ....[5]....
        /*00b0*/ 	.word	0x000008c0


	//   ....[6]....
        /*00b4*/ 	.word	0x00001cf0


	//   ....[7]....
        /*00b8*/ 	.word	0x00001da0


	//   ....[8]....
        /*00bc*/ 	.word	0x00001e60


	//----- nvinfo : EIATTR_CRS_STACK_SIZE
	.align		4
.L_25:
        /*00c0*/ 	.byte	0x04, 0x1e
        /*00c2*/ 	.short	(.L_27 - .L_26)
.L_26:
        /*00c4*/ 	.word	0x00000000


	//----- nvinfo : EIATTR_CBANK_PARAM_SIZE
	.align		4
.L_27:
        /*00c8*/ 	.byte	0x03, 0x19
        /*00ca*/ 	.short	0x0038


	//----- nvinfo : EIATTR_PARAM_CBANK
	.align		4
        /*00cc*/ 	.byte	0x04, 0x0a
        /*00ce*/ 	.short	(.L_29 - .L_28)
	.align		4
.L_28:
        /*00d0*/ 	.word	index@(.nv.constant0._Z8dom_stepPKiS0_PKyPyiiiPi)
        /*00d4*/ 	.short	0x0380
        /*00d6*/ 	.short	0x0038


	//----- nvinfo : EIATTR_SW_WAR
	.align		4
.L_29:
        /*00d8*/ 	.byte	0x04, 0x36
        /*00da*/ 	.short	(.L_31 - .L_30)
.L_30:
        /*00dc*/ 	.word	0x00000008
.L_31:


//--------------------- .nv.callgraph             --------------------------
	.section	.nv.callgraph,"",@"SHT_CUDA_CALLGRAPH"
	.align	4
	.sectionentsize	8
	.align		4
        /*0000*/ 	.word	0x00000000
	.align		4
        /*0004*/ 	.word	0xffffffff
	.align		4
        /*0008*/ 	.word	0x00000000
	.align		4
        /*000c*/ 	.word	0xfffffffe
	.align		4
        /*0010*/ 	.word	0x00000000
	.align		4
        /*0014*/ 	.word	0xfffffffd
	.align		4
        /*0018*/ 	.word	0x00000000
	.align		4
        /*001c*/ 	.word	0xfffffffc


//--------------------- .text._Z8dom_stepPKiS0_PKyPyiiiPi --------------------------
	.section	.text._Z8dom_stepPKiS0_PKyPyiiiPi,"ax",@progbits
	.align	128
        .global         _Z8dom_stepPKiS0_PKyPyiiiPi
        .type           _Z8dom_stepPKiS0_PKyPyiiiPi,@function
        .size           _Z8dom_stepPKiS0_PKyPyiiiPi,(.L_x_24 - _Z8dom_stepPKiS0_PKyPyiiiPi)
        .other          _Z8dom_stepPKiS0_PKyPyiiiPi,@"STO_CUDA_ENTRY STV_DEFAULT"
_Z8dom_stepPKiS0_PKyPyiiiPi:
.text._Z8dom_stepPKiS0_PKyPyiiiPi:
[----:B------:R-:W-:Y:S01]  /*0000*/  LDC R1, c[0x0][0x37c] ;  /* 0x0000df00ff017b82 */ /* 0x000fe20000000800 */
[----:B------:R-:W0:Y:S07]  /*0010*/  S2R R3, SR_TID.X ;  /* 0x0000000000037919 */ /* 0x000e2e0000002100 */
[----:B------:R-:W0:Y:S01]  /*0020*/  S2UR UR4, SR_CTAID.X ;  /* 0x00000000000479c3 */ /* 0x000e220000002500 */
[----:B------:R-:W1:Y:S07]  /*0030*/  LDCU UR5, c[0x0][0x3a0] ;  /* 0x00007400ff0577ac */ /* 0x000e6e0008000800 */
[----:B------:R-:W0:Y:S02]  /*0040*/  LDC R0, c[0x0][0x360] ;  /* 0x0000d800ff007b82 */ /* 0x000e240000000800 */
[----:B0-----:R-:W-:-:S05]  /*0050*/  IMAD R0, R0, UR4, R3 ;  /* 0x0000000400007c24 */ /* 0x001fca000f8e0203 */
[----:B-1----:R-:W-:-:S13]  /*0060*/  ISETP.GE.AND P0, PT, R0, UR5, PT ;  /* 0x0000000500007c0c */ /* 0x002fda000bf06270 */
[----:B------:R-:W-:Y:S05]  /*0070*/  @P0 EXIT ;  /* 0x000000000000094d */ /* 0x000fea0003800000 */
[----:B------:R-:W0:Y:S01]  /*0080*/  LDCU UR5, c[0x0][0x3a4] ;  /* 0x00007480ff0577ac */ /* 0x000e220008000800 */
[----:B------:R-:W1:Y:S01]  /*0090*/  LDCU UR4, c[0x0][0x3a8] ;  /* 0x00007500ff0477ac */ /* 0x000e620008000800 */
[----:B------:R-:W2:Y:S01]  /*00a0*/  LDCU.128 UR8, c[0x0][0x390] ;  /* 0x00007200ff0877ac */ /* 0x000ea20008000c00 */
[----:B------:R-:W3:Y:S01]  /*00b0*/  LDCU.64 UR6, c[0x0][0x358] ;  /* 0x00006b00ff0677ac */ /* 0x000ee20008000a00 */
[----:B0-----:R-:W-:Y:S01]  /*00c0*/  IMAD.U32 R3, RZ, RZ, UR5 ;  /* 0x00000005ff037e24 */ /* 0x001fe2000f8e00ff */
[----:B-1----:R-:W-:-:S03]  /*00d0*/  ISETP.NE.AND P0, PT, R0, UR4, PT ;  /* 0x0000000400007c0c */ /* 0x002fc6000bf05270 */
[----:B------:R-:W-:-:S04]  /*00e0*/  IMAD.WIDE R6, R0, R3, RZ ;  /* 0x0000000300067225 */ /* 0x000fc800078e02ff */
[C---:B------:R-:W-:Y:S01]  /*00f0*/  IMAD.SHL.U32 R4, R6.reuse, 0x8, RZ ;  /* 0x0000000806047824 */ /* 0x040fe200078e00ff */
[----:B------:R-:W-:-:S04]  /*0100*/  SHF.L.U64.HI R5, R6, 0x3, R7 ;  /* 0x0000000306057819 */ /* 0x000fc80000010207 */
[C---:B--2---:R-:W-:Y:S02]  /*0110*/  IADD3 R10, P2, PT, R4.reuse, UR8, RZ ;  /* 0x00000008040a7c10 */ /* 0x044fe4000ff5e0ff */
[----:B------:R-:W-:Y:S02]  /*0120*/  IADD3 R8, P1, PT, R4, UR10, RZ ;  /* 0x0000000a04087c10 */ /* 0x000fe4000ff3e0ff */
[C---:B------:R-:W-:Y:S02]  /*0130*/  IADD3.X R11, PT, PT, R5.reuse, UR9, RZ, P2, !PT ;  /* 0x00000009050b7c10 */ /* 0x040fe400097fe4ff */
[----:B------:R-:W-:Y:S01]  /*0140*/  IADD3.X R9, PT, PT, R5, UR11, RZ, P1, !PT ;  /* 0x0000000b05097c10 */ /* 0x000fe20008ffe4ff */
[----:B---3--:R-:W-:Y:S08]  /*0150*/  @P0 BRA `(.L_x_0) ;  /* 0x0000000400dc0947 */ /* 0x008ff00003800000 */
[----:B------:R-:W-:-:S13]  /*0160*/  ISETP.GE.AND P0, PT, R3, 0x1, PT ;  /* 0x000000010300780c */ /* 0x000fda0003f06270 */
[----:B------:R-:W-:Y:S05]  /*0170*/  @!P0 EXIT ;  /* 0x000000000000894d */ /* 0x000fea0003800000 */
[C---:B------:R-:W-:Y:S01]  /*0180*/  ISETP.GE.U32.AND P1, PT, R3.reuse, 0x10, PT ;  /* 0x000000100300780c */ /* 0x040fe20003f26070 */
[----:B------:R-:W-:Y:S01]  /*0190*/  IMAD.MOV.U32 R7, RZ, RZ, RZ ;  /* 0x000000ffff077224 */ /* 0x000fe200078e00ff */
[----:B------:R-:W-:-:S04]  /*01a0*/  LOP3.LUT R2, R3, 0xf, RZ, 0xc0, !PT ;  /* 0x0000000f03027812 */ /* 0x000fc800078ec0ff */
[----:B------:R-:W-:-:S07]  /*01b0*/  ISETP.NE.AND P0, PT, R2, RZ, PT ;  /* 0x000000ff0200720c */ /* 0x000fce0003f05270 */
[----:B------:R-:W-:Y:S06]  /*01c0*/  @!P1 BRA `(.L_x_1) ;  /* 0x0000000000cc9947 */ /* 0x000fec0003800000 */
[----:B------:R-:W-:Y:S02]  /*01d0*/  IADD3 R6, P1, PT, R4, 0x40, RZ ;  /* 0x0000004004067810 */ /* 0x000fe40007f3e0ff */
[----:B------:R-:W-:Y:S02]  /*01e0*/  LOP3.LUT R7, R3, 0x7ffffff0, RZ, 0xc0, !PT ;  /* 0x7ffffff003077812 */ /* 0x000fe400078ec0ff */
[C---:B------:R-:W-:Y:S01]  /*01f0*/  IADD3 R24, P2, PT, R6.reuse, UR8, RZ ;  /* 0x0000000806187c10 */ /* 0x040fe2000ff5e0ff */
[----:B------:R-:W-:Y:S01]  /*0200*/  IMAD.X R25, RZ, RZ, R5, P1 ;  /* 0x000000ffff197224 */ /* 0x000fe200008e0605 */
[----:B------:R-:W-:Y:S01]  /*0210*/  IADD3 R6, P3, PT, R6, UR10, RZ ;  /* 0x0000000a06067c10 */ /* 0x000fe2000ff7e0ff */
[----:B------:R-:W-:-:S03]  /*0220*/  IMAD.MOV R0, RZ, RZ, -R7 ;  /* 0x000000ffff007224 */ /* 0x000fc600078e0a07 */
[C---:B------:R-:W-:Y:S02]  /*0230*/  IADD3.X R17, PT, PT, R25.reuse, UR9, RZ, P2, !PT ;  /* 0x0000000919117c10 */ /* 0x040fe400097fe4ff */
[----:B------:R-:W-:-:S07]  /*0240*/  IADD3.X R25, PT, PT, R25, UR11, RZ, P3, !PT ;  /* 0x0000000b19197c10 */ /* 0x000fce0009ffe4ff */
.L_x_2:
[----:B------:R-:W-:Y:S02]  /*0250*/  IMAD.MOV.U32 R14, RZ, RZ, R24 ;  /* 0x000000ffff0e7224 */ /* 0x000fe400078e0018 */
[----:B------:R-:W-:-:S05]  /*0260*/  IMAD.MOV.U32 R15, RZ, RZ, R17 ;  /* 0x000000ffff0f7224 */ /* 0x000fca00078e0011 */
[----:B------:R-:W2:Y:S01]  /*0270*/  LDG.E.64 R16, desc[UR6][R14.64+-0x40] ;  /* 0xffffc0060e107981 */ /* 0x000ea2000c1e1b00 */
[----:B-1----:R-:W-:Y:S02]  /*0280*/  IMAD.MOV.U32 R12, RZ, RZ, R6 ;  /* 0x000000ffff0c7224 */ /* 0x002fe400078e0006 */
[----:B------:R-:W-:-:S05]  /*0290*/  IMAD.MOV.U32 R13, RZ, RZ, R25 ;  /* 0x000000ffff0d7224 */ /* 0x000fca00078e0019 */
[----:B--2---:R0:W-:Y:S04]  /*02a0*/  STG.E.64 desc[UR6][R12.64+-0x40], R16 ;  /* 0xffffc0100c007986 */ /* 0x0041e8000c101b06 */
[----:B------:R-:W2:Y:S04]  /*02b0*/  LDG.E.64 R18, desc[UR6][R14.64+-0x38] ;  /* 0xffffc8060e127981 */ /* 0x000ea8000c1e1b00 */
[----:B--2---:R1:W-:Y:S04]  /*02c0*/  STG.E.64 desc[UR6][R12.64+-0x38], R18 ;  /* 0xffffc8120c007986 */ /* 0x0043e8000c101b06 */
[----:B------:R-:W2:Y:S04]  /*02d0*/  LDG.E.64 R20, desc[UR6][R14.64+-0x30] ;  /* 0xffffd0060e147981 */ /* 0x000ea8000c1e1b00 */
[----:B--2---:R2:W-:Y:S04]  /*02e0*/  STG.E.64 desc[UR6][R12.64+-0x30], R20 ;  /* 0xffffd0140c007986 */ /* 0x0045e8000c101b06 */
[----:B------:R-:W3:Y:S04]  /*02f0*/  LDG.E.64 R22, desc[UR6][R14.64+-0x28] ;  /* 0xffffd8060e167981 */ /* 0x000ee8000c1e1b00 */
[----:B---3--:R3:W-:Y:S04]  /*0300*/  STG.E.64 desc[UR6][R12.64+-0x28], R22 ;  /* 0xffffd8160c007986 */ /* 0x0087e8000c101b06 */
[----:B------:R-:W4:Y:S04]  /*0310*/  LDG.E.64 R24, desc[UR6][R14.64+-0x20] ;  /* 0xffffe0060e187981 */ /* 0x000f28000c1e1b00 */
[----:B----4-:R4:W-:Y:S04]  /*0320*/  STG.E.64 desc[UR6][R12.64+-0x20], R24 ;  /* 0xffffe0180c007986 */ /* 0x0109e8000c101b06 */
[----:B------:R-:W5:Y:S04]  /*0330*/  LDG.E.64 R26, desc[UR6][R14.64+-0x18] ;  /* 0xffffe8060e1a7981 */ /* 0x000f68000c1e1b00 */
[----:B-----5:R5:W-:Y:S04]  /*0340*/  STG.E.64 desc[UR6][R12.64+-0x18], R26 ;  /* 0xffffe81a0c007986 */ /* 0x020be8000c101b06 */
[----:B0-----:R-:W2:Y:S04]  /*0350*/  LDG.E.64 R16, desc[UR6][R14.64+-0x10] ;  /* 0xfffff0060e107981 */ /* 0x001ea8000c1e1b00 */
[----:B--2---:R0:W-:Y:S04]  /*0360*/  STG.E.64 desc[UR6][R12.64+-0x10], R16 ;  /* 0xfffff0100c007986 */ /* 0x0041e8000c101b06 */
[----:B-1----:R-:W2:Y:S04]  /*0370*/  LDG.E.64 R18, desc[UR6][R14.64+-0x8] ;  /* 0xfffff8060e127981 */ /* 0x002ea8000c1e1b00 */
[----:B--2---:R1:W-:Y:S04]  /*0380*/  STG.E.64 desc[UR6][R12.64+-0x8], R18 ;  /* 0xfffff8120c007986 */ /* 0x0043e8000c101b06 */
[----:B------:R-:W2:Y:S04]  /*0390*/  LDG.E.64 R20, desc[UR6][R14.64] ;  /* 0x000000060e147981 */ /* 0x000ea8000c1e1b00 */
[----:B--2---:R2:W-:Y:S04]  /*03a0*/  STG.E.64 desc[UR6][R12.64], R20 ;  /* 0x000000140c007986 */ /* 0x0045e8000c101b06 */
[----:B---3--:R-:W3:Y:S04]  /*03b0*/  LDG.E.64 R22, desc[UR6][R14.64+0x8] ;  /* 0x000008060e167981 */ /* 0x008ee8000c1e1b00 */
[----:B---3--:R3:W-:Y:S04]  /*03c0*/  STG.E.64 desc[UR6][R12.64+0x8], R22 ;  /* 0x000008160c007986 */ /* 0x0087e8000c101b06 */
[----:B----4-:R-:W4:Y:S04]  /*03d0*/  LDG.E.64 R24, desc[UR6][R14.64+0x10] ;  /* 0x000010060e187981 */ /* 0x010f28000c1e1b00 */
[----:B----4-:R4:W-:Y:S04]  /*03e0*/  STG.E.64 desc[UR6][R12.64+0x10], R24 ;  /* 0x000010180c007986 */ /* 0x0109e8000c101b06 */
[----:B-----5:R-:W5:Y:S04]  /*03f0*/  LDG.E.64 R26, desc[UR6][R14.64+0x18] ;  /* 0x000018060e1a7981 */ /* 0x020f68000c1e1b00 */
[----:B-----5:R-:W-:Y:S04]  /*0400*/  STG.E.64 desc[UR6][R12.64+0x18], R26 ;  /* 0x0000181a0c007986 */ /* 0x020fe8000c101b06 */
[----:B0-----:R-:W5:Y:S04]  /*0410*/  LDG.E.64 R16, desc[UR6][R14.64+0x20] ;  /* 0x000020060e107981 */ /* 0x001f68000c1e1b00 */
[----:B-----5:R0:W-:Y:S04]  /*0420*/  STG.E.64 desc[UR6][R12.64+0x20], R16 ;  /* 0x000020100c007986 */ /* 0x0201e8000c101b06 */
[----:B-1----:R-:W5:Y:S04]  /*0430*/  LDG.E.64 R18, desc[UR6][R14.64+0x28] ;  /* 0x000028060e127981 */ /* 0x002f68000c1e1b00 */
[----:B-----5:R1:W-:Y:S04]  /*0440*/  STG.E.64 desc[UR6][R12.64+0x28], R18 ;  /* 0x000028120c007986 */ /* 0x0203e8000c101b06 */
[----:B--2---:R-:W2:Y:S04]  /*0450*/  LDG.E.64 R20, desc[UR6][R14.64+0x30] ;  /* 0x000030060e147981 */ /* 0x004ea8000c1e1b00 */
[----:B--2---:R1:W-:Y:S04]  /*0460*/  STG.E.64 desc[UR6][R12.64+0x30], R20 ;  /* 0x000030140c007986 */ /* 0x0043e8000c101b06 */
[----:B---3--:R-:W2:Y:S01]  /*0470*/  LDG.E.64 R22, desc[UR6][R14.64+0x38] ;  /* 0x000038060e167981 */ /* 0x008ea2000c1e1b00 */
[----:B------:R-:W-:Y:S01]  /*0480*/  VIADD R0, R0, 0x10 ;  /* 0x0000001000007836 */ /* 0x000fe20000000000 */
[----:B----4-:R-:W-:-:S02]  /*0490*/  IADD3 R24, P2, PT, R14, 0x80, RZ ;  /* 0x000000800e187810 */ /* 0x010fc40007f5e0ff */
[----:B------:R-:W-:Y:S02]  /*04a0*/  IADD3 R6, P3, PT, R12, 0x80, RZ ;  /* 0x000000800c067810 */ /* 0x000fe40007f7e0ff */
[----:B------:R-:W-:Y:S01]  /*04b0*/  ISETP.NE.AND P1, PT, R0, RZ, PT ;  /* 0x000000ff0000720c */ /* 0x000fe20003f25270 */
[----:B0-----:R-:W-:Y:S02]  /*04c0*/  IMAD.X R17, RZ, RZ, R15, P2 ;  /* 0x000000ffff117224 */ /* 0x001fe400010e060f */
[----:B------:R-:W-:Y:S01]  /*04d0*/  IMAD.X R25, RZ, RZ, R13, P3 ;  /* 0x000000ffff197224 */ /* 0x000fe200018e060d */
[----:B--2---:R1:W-:Y:S09]  /*04e0*/  STG.E.64 desc[UR6][R12.64+0x38], R22 ;  /* 0x000038160c007986 */ /* 0x0043f2000c101b06 */
[----:B------:R-:W-:Y:S05]  /*04f0*/  @P1 BRA `(.L_x_2) ;  /* 0xfffffffc00541947 */ /* 0x000fea000383ffff */
.L_x_1:
[----:B------:R-:W-:Y:S05]  /*0500*/  @!P0 EXIT ;  /* 0x000000000000894d */ /* 0x000fea0003800000 */
[----:B------:R-:W-:Y:S02]  /*0510*/  ISETP.GE.U32.AND P0, PT, R2, 0x8, PT ;  /* 0x000000080200780c */ /* 0x000fe40003f06070 */
[----:B------:R-:W-:-:S04]  /*0520*/  LOP3.LUT R0, R3, 0x7, RZ, 0xc0, !PT ;  /* 0x0000000703007812 */ /* 0x000fc800078ec0ff */
[----:B------:R-:W-:-:S07]  /*0530*/  ISETP.NE.AND P1, PT, R0, RZ, PT ;  /* 0x000000ff0000720c */ /* 0x000fce0003f25270 */
[----:B------:R-:W-:Y:S06]  /*0540*/  @!P0 BRA `(.L_x_3) ;  /* 0x00000000004c8947 */ /* 0x000fec0003800000 */
[----:B-1----:R-:W-:-:S05]  /*0550*/  IMAD.WIDE.U32 R12, R7, 0x8, R10 ;  /* 0x00000008070c7825 */ /* 0x002fca00078e000a */
[----:B------:R-:W2:Y:S01]  /*0560*/  LDG.E.64 R16, desc[UR6][R12.64] ;  /* 0x000000060c107981 */ /* 0x000ea2000c1e1b00 */
[----:B------:R-:W-:-:S05]  /*0570*/  IMAD.WIDE.U32 R14, R7, 0x8, R8 ;  /* 0x00000008070e7825 */ /* 0x000fca00078e0008 */
[----:B--2---:R0:W-:Y:S04]  /*0580*/  STG.E.64 desc[UR6][R14.64], R16 ;  /* 0x000000100e007986 */ /* 0x0041e8000c101b06 */
[----:B------:R-:W2:Y:S04]  /*0590*/  LDG.E.64 R18, desc[UR6][R12.64+0x8] ;  /* 0x000008060c127981 */ /* 0x000ea8000c1e1b00 */
[----:B--2---:R1:W-:Y:S04]  /*05a0*/  STG.E.64 desc[UR6][R14.64+0x8], R18 ;  /* 0x000008120e007986 */ /* 0x0043e8000c101b06 */
[----:B------:R-:W2:Y:S04]  /*05b0*/  LDG.E.64 R20, desc[UR6][R12.64+0x10] ;  /* 0x000010060c147981 */ /* 0x000ea8000c1e1b00 */
[----:B--2---:R2:W-:Y:S04]  /*05c0*/  STG.E.64 desc[UR6][R14.64+0x10], R20 ;  /* 0x000010140e007986 */ /* 0x0045e8000c101b06 */
[----:B------:R-:W3:Y:S04]  /*05d0*/  LDG.E.64 R22, desc[UR6][R12.64+0x18] ;  /* 0x000018060c167981 */ /* 0x000ee8000c1e1b00 */
[----:B---3--:R2:W-:Y:S04]  /*05e0*/  STG.E.64 desc[UR6][R14.64+0x18], R22 ;  /* 0x000018160e007986 */ /* 0x0085e8000c101b06 */
[----:B------:R-:W3:Y:S04]  /*05f0*/  LDG.E.64 R24, desc[UR6][R12.64+0x20] ;  /* 0x000020060c187981 */ /* 0x000ee8000c1e1b00 */
[----:B---3--:R2:W-:Y:S04]  /*0600*/  STG.E.64 desc[UR6][R14.64+0x20], R24 ;  /* 0x000020180e007986 */ /* 0x0085e8000c101b06 */
[----:B------:R-:W3:Y:S04]  /*0610*/  LDG.E.64 R26, desc[UR6][R12.64+0x28] ;  /* 0x000028060c1a7981 */ /* 0x000ee8000c1e1b00 */
[----:B---3--:R2:W-:Y:S04]  /*0620*/  STG.E.64 desc[UR6][R14.64+0x28], R26 ;  /* 0x0000281a0e007986 */ /* 0x0085e8000c101b06 */
[----:B0-----:R-:W3:Y:S04]  /*0630*/  LDG.E.64 R16, desc[UR6][R12.64+0x30] ;  /* 0x000030060c107981 */ /* 0x001ee8000c1e1b00 */
[----:B---3--:R2:W-:Y:S04]  /*0640*/  STG.E.64 desc[UR6][R14.64+0x30], R16 ;  /* 0x000030100e007986 */ /* 0x0085e8000c101b06 */
[----:B-1----:R-:W3:Y:S01]  /*0650*/  LDG.E.64 R18, desc[UR6][R12.64+0x38] ;  /* 0x000038060c127981 */ /* 0x002ee2000c1e1b00 */
[----:B------:R-:W-:-:S03]  /*0660*/  VIADD R7, R7, 0x8 ;  /* 0x0000000807077836 */ /* 0x000fc60000000000 */
[----:B---3--:R2:W-:Y:S04]  /*0670*/  STG.E.64 desc[UR6][R14.64+0x38], R18 ;  /* 0x000038120e007986 */ /* 0x0085e8000c101b06 */
.L_x_3:
[----:B------:R-:W-:Y:S05]  /*0680*/  @!P1 EXIT ;  /* 0x000000000000994d */ /* 0x000fea0003800000 */
[----:B------:R-:W-:Y:S02]  /*0690*/  ISETP.GE.U32.AND P0, PT, R0, 0x4, PT ;  /* 0x000000040000780c */ /* 0x000fe40003f06070 */
[----:B------:R-:W-:-:S04]  /*06a0*/  LOP3.LUT R6, R3, 0x3, RZ, 0xc0, !PT ;  /* 0x0000000303067812 */ /* 0x000fc800078ec0ff */
[----:B------:R-:W-:-:S07]  /*06b0*/  ISETP.NE.AND P1, PT, R6, RZ, PT ;  /* 0x000000ff0600720c */ /* 0x000fce0003f25270 */
[----:B------:R-:W-:Y:S06]  /*06c0*/  @!P0 BRA `(.L_x_4) ;  /* 0x00000000002c8947 */ /* 0x000fec0003800000 */
[----:B--2---:R-:W-:-:S05]  /*06d0*/  IMAD.WIDE.U32 R14, R7, 0x8, R10 ;  /* 0x00000008070e7825 */ /* 0x004fca00078e000a */
[----:B------:R-:W2:Y:S01]  /*06e0*/  LDG.E.64 R2, desc[UR6][R14.64] ;  /* 0x000000060e027981 */ /* 0x000ea2000c1e1b00 */
[----:B------:R-:W-:-:S05]  /*06f0*/  IMAD.WIDE.U32 R16, R7, 0x8, R8 ;  /* 0x0000000807107825 */ /* 0x000fca00078e0008 */
[----:B--2---:R0:W-:Y:S04]  /*0700*/  STG.E.64 desc[UR6][R16.64], R2 ;  /* 0x0000000210007986 */ /* 0x0041e8000c101b06 */
[----:B------:R-:W2:Y:S04]  /*0710*/  LDG.E.64 R8, desc[UR6][R14.64+0x8] ;  /* 0x000008060e087981 */ /* 0x000ea8000c1e1b00 */
[----:B--2---:R0:W-:Y:S04]  /*0720*/  STG.E.64 desc[UR6][R16.64+0x8], R8 ;  /* 0x0000080810007986 */ /* 0x0041e8000c101b06 */
[----:B------:R-:W2:Y:S04]  /*0730*/  LDG.E.64 R10, desc[UR6][R14.64+0x10] ;  /* 0x000010060e0a7981 */ /* 0x000ea8000c1e1b00 */
[----:B--2---:R0:W-:Y:S04]  /*0740*/  STG.E.64 desc[UR6][R16.64+0x10], R10 ;  /* 0x0000100a10007986 */ /* 0x0041e8000c101b06 */
[----:B-1----:R-:W2:Y:S01]  /*0750*/  LDG.E.64 R12, desc[UR6][R14.64+0x18] ;  /* 0x000018060e0c7981 */ /* 0x002ea2000c1e1b00 */
[----:B------:R-:W-:-:S03]  /*0760*/  VIADD R7, R7, 0x4 ;  /* 0x0000000407077836 */ /* 0x000fc60000000000 */
[----:B--2---:R0:W-:Y:S04]  /*0770*/  STG.E.64 desc[UR6][R16.64+0x18], R12 ;  /* 0x0000180c10007986 */ /* 0x0041e8000c101b06 */
.L_x_4:
[----:B------:R-:W-:Y:S05]  /*0780*/  @!P1 EXIT ;  /* 0x000000000000994d */ /* 0x000fea0003800000 */
[----:B------:R-:W-:-:S04]  /*0790*/  IMAD.WIDE.U32 R4, R7, 0x8, R4 ;  /* 0x0000000807047825 */ /* 0x000fc800078e0004 */
[----:B------:R-:W-:Y:S01]  /*07a0*/  IMAD.MOV R6, RZ, RZ, -R6 ;  /* 0x000000ffff067224 */ /* 0x000fe200078e0a06 */
[C---:B0-----:R-:W-:Y:S02]  /*07b0*/  IADD3 R8, P0, PT, R4.reuse, UR10, RZ ;  /* 0x0000000a04087c10 */ /* 0x041fe4000ff1e0ff */
[----:B------:R-:W-:Y:S02]  /*07c0*/  IADD3 R0, P1, PT, R4, UR8, RZ ;  /* 0x0000000804007c10 */ /* 0x000fe4000ff3e0ff */
[C---:B------:R-:W-:Y:S02]  /*07d0*/  IADD3.X R9, PT, PT, R5.reuse, UR11, RZ, P0, !PT ;  /* 0x0000000b05097c10 */ /* 0x040fe400087fe4ff */
[----:B------:R-:W-:-:S09]  /*07e0*/  IADD3.X R7, PT, PT, R5, UR9, RZ, P1, !PT ;  /* 0x0000000905077c10 */ /* 0x000fd20008ffe4ff */
.L_x_5:
[----:B0-----:R-:W-:Y:S02]  /*07f0*/  IMAD.MOV.U32 R2, RZ, RZ, R0 ;  /* 0x000000ffff027224 */ /* 0x001fe400078e0000 */
[----:B------:R-:W-:-:S06]  /*0800*/  IMAD.MOV.U32 R3, RZ, RZ, R7 ;  /* 0x000000ffff037224 */ /* 0x000fcc00078e0007 */
[----:B------:R-:W3:Y:S01]  /*0810*/  LDG.E.64 R2, desc[UR6][R2.64] ;  /* 0x0000000602027981 */ /* 0x000ee2000c1e1b00 */
[----:B------:R-:W-:Y:S01]  /*0820*/  IMAD.MOV.U32 R4, RZ, RZ, R8 ;  /* 0x000000ffff047224 */ /* 0x000fe200078e0008 */
[----:B------:R-:W-:Y:S01]  /*0830*/  IADD3 R8, P1, PT, R8, 0x8, RZ ;  /* 0x0000000808087810 */ /* 0x000fe20007f3e0ff */
[--C-:B------:R-:W-:Y:S01]  /*0840*/  IMAD.MOV.U32 R5, RZ, RZ, R9.reuse ;  /* 0x000000ffff057224 */ /* 0x100fe200078e0009 */
[----:B------:R-:W-:Y:S01]  /*0850*/  IADD3 R0, P2, PT, R0, 0x8, RZ ;  /* 0x0000000800007810 */ /* 0x000fe20007f5e0ff */
[----:B------:R-:W-:Y:S02]  /*0860*/  VIADD R6, R6, 0x1 ;  /* 0x0000000106067836 */ /* 0x000fe40000000000 */
[----:B------:R-:W-:Y:S02]  /*0870*/  IMAD.X R9, RZ, RZ, R9, P1 ;  /* 0x000000ffff097224 */ /* 0x000fe400008e0609 */
[----:B------:R-:W-:Y:S01]  /*0880*/  IMAD.X R7, RZ, RZ, R7, P2 ;  /* 0x000000ffff077224 */ /* 0x000fe200010e0607 */
[----:B------:R-:W-:Y:S01]  /*0890*/  ISETP.NE.AND P0, PT, R6, RZ, PT ;  /* 0x000000ff0600720c */ /* 0x000fe20003f05270 */
[----:B---3--:R0:W-:-:S12]  /*08a0*/  STG.E.64 desc[UR6][R4.64], R2 ;  /* 0x0000000204007986 */ /* 0x0081d8000c101b06 */
[----:B------:R-:W-:Y:S05]  /*08b0*/  @P0 BRA `(.L_x_5) ;  /* 0xfffffffc00cc0947 */ /* 0x000fea000383ffff */
[----:B------:R-:W-:Y:S05]  /*08c0*/  EXIT ;  /* 0x000000000000794d */ /* 0x000fea0003800000 */
.L_x_0:
[----:B------:R-:W0:Y:S02]  /*08d0*/  LDC.64 R6, c[0x0][0x380] ;  /* 0x0000e000ff067b82 */ /* 0x000e240000000a00 */
[----:B0-----:R-:W-:-:S05]  /*08e0*/  IMAD.WIDE R6, R0, 0x4, R6 ;  /* 0x0000000400067825 */ /* 0x001fca00078e0206 */
[----:B------:R0:W5:Y:S04]  /*08f0*/  LDG.E R2, desc[UR6][R6.64] ;  /* 0x0000000606027981 */ /* 0x000168000c1e1900 */
[----:B------:R0:W5:Y:S01]  /*0900*/  LDG.E R5, desc[UR6][R6.64+0x4] ;  /* 0x0000040606057981 */ /* 0x000162000c1e1900 */
[----:B------:R-:W-:-:S13]  /*0910*/  ISETP.GE.AND P0, PT, R3, 0x1, PT ;  /* 0x000000010300780c */ /* 0x000fda0003f06270 */
[----:B0-----:R-:W-:Y:S05]  /*0920*/  @!P0 BRA `(.L_x_6) ;  /* 0x0000000400148947 */ /* 0x001fea0003800000 */
[C---:B------:R-:W-:Y:S01]  /*0930*/  ISETP.GE.U32.AND P1, PT, R3.reuse, 0x10, PT ;  /* 0x000000100300780c */ /* 0x040fe20003f26070 */
[----:B------:R-:W-:Y:S01]  /*0940*/  IMAD.MOV.U32 R15, RZ, RZ, RZ ;  /* 0x000000ffff0f7224 */ /* 0x000fe200078e00ff */
[----:B------:R-:W-:-:S04]  /*0950*/  LOP3.LUT R14, R3, 0xf, RZ, 0xc0, !PT ;  /* 0x0000000f030e7812 */ /* 0x000fc800078ec0ff */
[----:B------:R-:W-:-:S07]  /*0960*/  ISETP.NE.AND P2, PT, R14, RZ, PT ;  /* 0x000000ff0e00720c */ /* 0x000fce0003f45270 */
[----:B------:R-:W-:Y:S06]  /*0970*/  @!P1 BRA `(.L_x_7) ;  /* 0x0000000000609947 */ /* 0x000fec0003800000 */
[----:B------:R-:W-:Y:S01]  /*0980*/  LOP3.LUT R15, R3, 0x7ffffff0, RZ, 0xc0, !PT ;  /* 0x7ffffff0030f7812 */ /* 0x000fe200078ec0ff */
[----:B------:R-:W-:-:S07]  /*0990*/  IMAD.MOV.U32 R4, RZ, RZ, RZ ;  /* 0x000000ffff047224 */ /* 0x000fce00078e00ff */
.L_x_8:
[----:B0-----:R-:W-:-:S04]  /*09a0*/  IMAD.WIDE.U32 R6, R4, 0x8, R8 ;  /* 0x0000000804067825 */ /* 0x001fc800078e0008 */
[----:B------:R-:W-:Y:S02]  /*09b0*/  IMAD.MOV.U32 R12, RZ, RZ, -0x1 ;  /* 0xffffffffff0c7424 */ /* 0x000fe400078e00ff */
[----:B------:R-:W-:Y:S02]  /*09c0*/  IMAD.MOV.U32 R13, RZ, RZ, -0x1 ;  /* 0xffffffffff0d7424 */ /* 0x000fe400078e00ff */
[----:B------:R-:W-:-:S03]  /*09d0*/  VIADD R4, R4, 0x10 ;  /* 0x0000001004047836 */ /* 0x000fc60000000000 */
[----:B------:R0:W-:Y:S02]  /*09e0*/  STG.E.64 desc[UR6][R6.64], R12 ;  /* 0x0000000c06007986 */ /* 0x0001e4000c101b06 */
[----:B------:R-:W-:Y:S02]  /*09f0*/  ISETP.NE.AND P1, PT, R4, R15, PT ;  /* 0x0000000f0400720c */ /* 0x000fe40003f25270 */
[----:B------:R0:W-:Y:S04]  /*0a00*/  STG.E.64 desc[UR6][R6.64+0x8], R12 ;  /* 0x0000080c06007986 */ /* 0x0001e8000c101b06 */
        /* <DEDUP_REMOVED lines=13> */
[----:B------:R0:W-:Y:S01]  /*0ae0*/  STG.E.64 desc[UR6][R6.64+0x78], R12 ;  /* 0x0000780c06007986 */ /* 0x0001e2000c101b06 */
[----:B------:R-:W-:Y:S05]  /*0af0*/  @P1 BRA `(.L_x_8) ;  /* 0xfffffffc00a81947 */ /* 0x000fea000383ffff */
.L_x_7:
[----:B------:R-:W-:Y:S05]  /*0b00*/  @!P2 BRA `(.L_x_6) ;  /* 0x00000000009ca947 */ /* 0x000fea0003800000 */
[----:B------:R-:W-:Y:S02]  /*0b10*/  ISETP.GE.U32.AND P1, PT, R14, 0x8, PT ;  /* 0x000000080e00780c */ /* 0x000fe40003f26070 */
[----:B------:R-:W-:-:S04]  /*0b20*/  LOP3.LUT R4, R3, 0x7, RZ, 0xc0, !PT ;  /* 0x0000000703047812 */ /* 0x000fc800078ec0ff */
[----:B------:R-:W-:-:S07]  /*0b30*/  ISETP.NE.AND P2, PT, R4, RZ, PT ;  /* 0x000000ff0400720c */ /* 0x000fce0003f45270 */
[----:B------:R-:W-:Y:S06]  /*0b40*/  @!P1 BRA `(.L_x_9) ;  /* 0x0000000000309947 */ /* 0x000fec0003800000 */
[----:B0-----:R-:W-:-:S04]  /*0b50*/  IMAD.WIDE.U32 R6, R15, 0x8, R8 ;  /* 0x000000080f067825 */ /* 0x001fc800078e0008 */
[----:B------:R-:W-:Y:S02]  /*0b60*/  IMAD.MOV.U32 R12, RZ, RZ, -0x1 ;  /* 0xffffffffff0c7424 */ /* 0x000fe400078e00ff */
[----:B------:R-:W-:Y:S02]  /*0b70*/  IMAD.MOV.U32 R13, RZ, RZ, -0x1 ;  /* 0xffffffffff0d7424 */ /* 0x000fe400078e00ff */
[----:B------:R-:W-:-:S03]  /*0b80*/  VIADD R15, R15, 0x8 ;  /* 0x000000080f0f7836 */ /* 0x000fc60000000000 */
[----:B------:R1:W-:Y:S04]  /*0b90*/  STG.E.64 desc[UR6][R6.64], R12 ;  /* 0x0000000c06007986 */ /* 0x0003e8000c101b06 */
[----:B------:R1:W-:Y:S04]  /*0ba0*/  STG.E.64 desc[UR6][R6.64+0x8], R12 ;  /* 0x0000080c06007986 */ /* 0x0003e8000c101b06 */
[----:B------:R1:W-:Y:S04]  /*0bb0*/  STG.E.64 desc[UR6][R6.64+0x10], R12 ;  /* 0x0000100c06007986 */ /* 0x0003e8000c101b06 */
[----:B------:R1:W-:Y:S04]  /*0bc0*/  STG.E.64 desc[UR6][R6.64+0x18], R12 ;  /* 0x0000180c06007986 */ /* 0x0003e8000c101b06 */
[----:B------:R1:W-:Y:S04]  /*0bd0*/  STG.E.64 desc[UR6][R6.64+0x20], R12 ;  /* 0x0000200c06007986 */ /* 0x0003e8000c101b06 */
[----:B------:R1:W-:Y:S04]  /*0be0*/  STG.E.64 desc[UR6][R6.64+0x28], R12 ;  /* 0x0000280c06007986 */ /* 0x0003e8000c101b06 */
[----:B------:R1:W-:Y:S04]  /*0bf0*/  STG.E.64 desc[UR6][R6.64+0x30], R12 ;  /* 0x0000300c06007986 */ /* 0x0003e8000c101b06 */
[----:B------:R1:W-:Y:S02]  /*0c00*/  STG.E.64 desc[UR6][R6.64+0x38], R12 ;  /* 0x0000380c06007986 */ /* 0x0003e4000c101b06 */
.L_x_9:
[----:B------:R-:W-:Y:S05]  /*0c10*/  @!P2 BRA `(.L_x_6) ;  /* 0x000000000058a947 */ /* 0x000fea0003800000 */
[----:B------:R-:W-:Y:S02]  /*0c20*/  ISETP.GE.U32.AND P1, PT, R4, 0x4, PT ;  /* 0x000000040400780c */ /* 0x000fe40003f26070 */
[----:B------:R-:W-:-:S04]  /*0c30*/  LOP3.LUT R14, R3, 0x3, RZ, 0xc0, !PT ;  /* 0x00000003030e7812 */ /* 0x000fc800078ec0ff */
[----:B------:R-:W-:-:S07]  /*0c40*/  ISETP.NE.AND P2, PT, R14, RZ, PT ;  /* 0x000000ff0e00720c */ /* 0x000fce0003f45270 */
[----:B------:R-:W-:Y:S06]  /*0c50*/  @!P1 BRA `(.L_x_10) ;  /* 0x0000000000209947 */ /* 0x000fec0003800000 */
[----:B01----:R-:W-:-:S04]  /*0c60*/  IMAD.WIDE.U32 R6, R15, 0x8, R8 ;  /* 0x000000080f067825 */ /* 0x003fc800078e0008 */
[----:B------:R-:W-:Y:S02]  /*0c70*/  IMAD.MOV.U32 R12, RZ, RZ, -0x1 ;  /* 0xffffffffff0c7424 */ /* 0x000fe400078e00ff */
[----:B------:R-:W-:Y:S02]  /*0c80*/  IMAD.MOV.U32 R13, RZ, RZ, -0x1 ;  /* 0xffffffffff0d7424 */ /* 0x000fe400078e00ff */
[----:B------:R-:W-:-:S03]  /*0c90*/  VIADD R15, R15, 0x4 ;  /* 0x000000040f0f7836 */ /* 0x000fc60000000000 */
[----:B------:R2:W-:Y:S04]  /*0ca0*/  STG.E.64 desc[UR6][R6.64], R12 ;  /* 0x0000000c06007986 */ /* 0x0005e8000c101b06 */
[----:B------:R2:W-:Y:S04]  /*0cb0*/  STG.E.64 desc[UR6][R6.64+0x8], R12 ;  /* 0x0000080c06007986 */ /* 0x0005e8000c101b06 */
[----:B------:R2:W-:Y:S04]  /*0cc0*/  STG.E.64 desc[UR6][R6.64+0x10], R12 ;  /* 0x0000100c06007986 */ /* 0x0005e8000c101b06 */
[----:B------:R2:W-:Y:S02]  /*0cd0*/  STG.E.64 desc[UR6][R6.64+0x18], R12 ;  /* 0x0000180c06007986 */ /* 0x0005e4000c101b06 */
.L_x_10:
[----:B------:R-:W-:Y:S05]  /*0ce0*/  @!P2 BRA `(.L_x_6) ;  /* 0x000000000024a947 */ /* 0x000fea0003800000 */
[----:B012---:R-:W-:Y:S01]  /*0cf0*/  IMAD.MOV.U32 R12, RZ, RZ, -0x1 ;  /* 0xffffffffff0c7424 */ /* 0x007fe200078e00ff */
[----:B------:R-:W-:Y:S01]  /*0d00*/  UMOV UR4, URZ ;  /* 0x000000ff00047c82 */ /* 0x000fe20008000000 */
[----:B------:R-:W-:-:S07]  /*0d10*/  IMAD.MOV.U32 R13, RZ, RZ, -0x1 ;  /* 0xffffffffff0d7424 */ /* 0x000fce00078e00ff */
.L_x_11:
[----:B------:R-:W-:Y:S01]  /*0d20*/  IMAD.WIDE.U32 R6, R15, 0x8, R8 ;  /* 0x000000080f067825 */ /* 0x000fe200078e0008 */
[----:B------:R-:W-:-:S03]  /*0d30*/  UIADD3 UR4, UPT, UPT, UR4, 0x1, URZ ;  /* 0x0000000104047890 */ /* 0x000fc6000fffe0ff */
[----:B------:R-:W-:Y:S01]  /*0d40*/  VIADD R15, R15, 0x1 ;  /* 0x000000010f0f7836 */ /* 0x000fe20000000000 */
[----:B------:R3:W-:Y:S02]  /*0d50*/  STG.E.64 desc[UR6][R6.64], R12 ;  /* 0x0000000c06007986 */ /* 0x0007e4000c101b06 */
[----:B------:R-:W-:-:S13]  /*0d60*/  ISETP.NE.AND P1, PT, R14, UR4, PT ;  /* 0x000000040e007c0c */ /* 0x000fda000bf25270 */
[----:B---3--:R-:W-:Y:S05]  /*0d70*/  @P1 BRA `(.L_x_11) ;  /* 0xfffffffc00e81947 */ /* 0x008fea000383ffff */
.L_x_6:
[----:B-----5:R-:W-:Y:S01]  /*0d80*/  ISETP.GE.OR P0, PT, R2, R5, !P0 ;  /* 0x000000050200720c */ /* 0x020fe20004706670 */
[----:B------:R-:W-:-:S12]  /*0d90*/  BSSY.RECONVERGENT B0, `(.L_x_12) ;  /* 0x00000ea000007945 */ /* 0x000fd80003800200 */
[----:B------:R-:W-:Y:S05]  /*0da0*/  @P0 BRA `(.L_x_13) ;  /* 0x0000000c00a00947 */ /* 0x000fea0003800000 */
[C---:B------:R-:W-:Y:S02]  /*0db0*/  LOP3.LUT R4, R3.reuse, 0xf, RZ, 0xc0, !PT ;  /* 0x0000000f03047812 */ /* 0x040fe400078ec0ff */
[C---:B012---:R-:W-:Y:S02]  /*0dc0*/  LOP3.LUT R6, R3.reuse, 0x7, RZ, 0xc0, !PT ;  /* 0x0000000703067812 */ /* 0x047fe400078ec0ff */
[----:B------:R-:W-:Y:S01]  /*0dd0*/  IADD3 R7, P2, PT, R8, 0x40, RZ ;  /* 0x0000004008077810 */ /* 0x000fe20007f5e0ff */
[----:B------:R-:W-:Y:S01]  /*0de0*/  VIADD R12, R4, 0xffffffff ;  /* 0xffffffff040c7836 */ /* 0x000fe20000000000 */
[C---:B------:R-:W-:Y:S01]  /*0df0*/  LOP3.LUT R22, R3.reuse, 0x7ffffff0, RZ, 0xc0, !PT ;  /* 0x7ffffff003167812 */ /* 0x040fe200078ec0ff */
[----:B------:R-:W-:Y:S01]  /*0e00*/  VIADD R13, R6, 0xffffffff ;  /* 0xffffffff060d7836 */ /* 0x000fe20000000000 */
[----:B------:R-:W-:Y:S01]  /*0e10*/  LOP3.LUT R23, R3, 0x3, RZ, 0xc0, !PT ;  /* 0x0000000303177812 */ /* 0x000fe200078ec0ff */
[----:B------:R-:W-:Y:S01]  /*0e20*/  IMAD.X R24, RZ, RZ, R9, P2 ;  /* 0x000000ffff187224 */ /* 0x000fe200010e0609 */
[----:B------:R-:W-:-:S02]  /*0e30*/  ISETP.GE.U32.AND P1, PT, R12, 0x7, PT ;  /* 0x000000070c00780c */ /* 0x000fc40003f26070 */
[----:B------:R-:W-:Y:S01]  /*0e40*/  ISETP.GE.U32.AND P0, PT, R13, 0x3, PT ;  /* 0x000000030d00780c */ /* 0x000fe20003f06070 */
[----:B------:R-:W-:-:S12]  /*0e50*/  IMAD.WIDE R12, R3, 0x8, RZ ;  /* 0x00000008030c7825 */ /* 0x000fd800078e02ff */
.L_x_19:
[----:B0----5:R-:W0:Y:S01]  /*0e60*/  LDC.64 R26, c[0x0][0x388] ;  /* 0x0000e200ff1a7b82 */ /* 0x021e220000000a00 */
[----:B-1----:R-:W1:Y:S01]  /*0e70*/  LDCU UR4, c[0x0][0x3a4] ;  /* 0x00007480ff0477ac */ /* 0x002e620008000800 */
[----:B0-----:R-:W-:-:S06]  /*0e80*/  IMAD.WIDE R26, R2, 0x4, R26 ;  /* 0x00000004021a7825 */ /* 0x001fcc00078e021a */
[----:B------:R0:W5:Y:S01]  /*0e90*/  LDG.E R26, desc[UR6][R26.64] ;  /* 0x000000061a1a7981 */ /* 0x000162000c1e1900 */
[----:B-1----:R-:W-:Y:S02]  /*0ea0*/  IMAD.U32 R3, RZ, RZ, UR4 ;  /* 0x00000004ff037e24 */ /* 0x002fe4000f8e00ff */
[----:B------:R-:W-:Y:S02]  /*0eb0*/  VIADD R2, R2, 0x1 ;  /* 0x0000000102027836 */ /* 0x000fe40000000000 */
[----:B------:R-:W-:Y:S01]  /*0ec0*/  IMAD.MOV.U32 R25, RZ, RZ, RZ ;  /* 0x000000ffff197224 */ /* 0x000fe200078e00ff */
[----:B------:R-:W-:Y:S02]  /*0ed0*/  ISETP.GE.U32.AND P3, PT, R3, 0x10, PT ;  /* 0x000000100300780c */ /* 0x000fe40003f66070 */
[----:B------:R-:W-:-:S11]  /*0ee0*/  ISETP.NE.AND P2, PT, R2, R5, PT ;  /* 0x000000050200720c */ /* 0x000fd60003f45270 */
[----:B0-234-:R-:W-:Y:S05]  /*0ef0*/  @!P3 BRA `(.L_x_14) ;  /* 0x000000040090b947 */ /* 0x01dfea0003800000 */
[----:B------:R-:W0:Y:S01]  /*0f00*/  LDCU.64 UR4, c[0x0][0x390] ;  /* 0x00007200ff0477ac */ /* 0x000e220008000a00 */
[----:B-----5:R-:W-:Y:S01]  /*0f10*/  SHF.R.S32.HI R16, RZ, 0x1f, R26 ;  /* 0x0000001fff107819 */ /* 0x020fe2000001141a */
[----:B------:R-:W-:Y:S02]  /*0f20*/  IMAD R17, R13, R26, RZ ;  /* 0x0000001a0d117224 */ /* 0x000fe400078e02ff */
[----:B------:R-:W-:Y:S02]  /*0f30*/  IMAD.MOV R25, RZ, RZ, -R22 ;  /* 0x000000ffff197224 */ /* 0x000fe400078e0a16 */
[----:B------:R-:W-:Y:S02]  /*0f40*/  IMAD R17, R12, R16, R17 ;  /* 0x000000100c117224 */ /* 0x000fe400078e0211 */
[----:B------:R-:W-:Y:S02]  /*0f50*/  IMAD.MOV.U32 R20, RZ, RZ, R7 ;  /* 0x000000ffff147224 */ /* 0x000fe400078e0007 */
[----:B------:R-:W-:-:S02]  /*0f60*/  IMAD.MOV.U32 R21, RZ, RZ, R24 ;  /* 0x000000ffff157224 */ /* 0x000fc400078e0018 */
[----:B0-----:R-:W-:-:S03]  /*0f70*/  IMAD.WIDE.U32 R14, R12, R26, UR4 ;  /* 0x000000040c0e7e25 */ /* 0x001fc6000f8e001a */
[----:B------:R-:W-:-:S05]  /*0f80*/  IADD3 R16, P3, PT, R14, 0x40, RZ ;  /* 0x000000400e107810 */ /* 0x000fca0007f7e0ff */
[----:B------:R-:W-:-:S08]  /*0f90*/  IMAD.X R17, R15, 0x1, R17, P3 ;  /* 0x000000010f117824 */ /* 0x000fd000018e0611 */
.L_x_15:
[----:B0-----:R-:W-:Y:S02]  /*0fa0*/  IMAD.MOV.U32 R14, RZ, RZ, R20 ;  /* 0x000000ffff0e7224 */ /* 0x001fe400078e0014 */
[----:B------:R-:W-:Y:S02]  /*0fb0*/  IMAD.MOV.U32 R15, RZ, RZ, R21 ;  /* 0x000000ffff0f7224 */ /* 0x000fe400078e0015 */
[----:B------:R-:W2:Y:S04]  /*0fc0*/  LDG.E.64 R20, desc[UR6][R16.64+-0x40] ;  /* 0xffffc00610147981 */ /* 0x000ea8000c1e1b00 */
[----:B------:R-:W2:Y:S02]  /*0fd0*/  LDG.E.64 R18, desc[UR6][R14.64+-0x40] ;  /* 0xffffc0060e127981 */ /* 0x000ea4000c1e1b00 */
[----:B--2---:R-:W-:-:S02]  /*0fe0*/  LOP3.LUT R18, R18, R20, RZ, 0xc0, !PT ;  /* 0x0000001412127212 */ /* 0x004fc400078ec0ff */
[----:B------:R-:W-:-:S05]  /*0ff0*/  LOP3.LUT R19, R19, R21, RZ, 0xc0, !PT ;  /* 0x0000001513137212 */ /* 0x000fca00078ec0ff */
[----:B------:R0:W-:Y:S04]  /*1000*/  STG.E.64 desc[UR6][R14.64+-0x40], R18 ;  /* 0xffffc0120e007986 */ /* 0x0001e8000c101b06 */
[----:B------:R-:W2:Y:S04]  /*1010*/  LDG.E.64 R20, desc[UR6][R16.64+-0x38] ;  /* 0xffffc80610147981 */ /* 0x000ea8000c1e1b00 */
[----:B0-----:R-:W2:Y:S02]  /*1020*/  LDG.E.64 R18, desc[UR6][R14.64+-0x38] ;  /* 0xffffc8060e127981 */ /* 0x001ea4000c1e1b00 */
[----:B--2---:R-:W-:-:S02]  /*1030*/  LOP3.LUT R20, R18, R20, RZ, 0xc0, !PT ;  /* 0x0000001412147212 */ /* 0x004fc400078ec0ff */
[----:B------:R-:W-:Y:S02]  /*1040*/  LOP3.LUT R21, R19, R21, RZ, 0xc0, !PT ;  /* 0x0000001513157212 */ /* 0x000fe400078ec0ff */
[----:B------:R-:W2:Y:S04]  /*1050*/  LDG.E.64 R18, desc[UR6][R14.64+-0x30] ;  /* 0xffffd0060e127981 */ /* 0x000ea8000c1e1b00 */
[----:B------:R0:W-:Y:S04]  /*1060*/  STG.E.64 desc[UR6][R14.64+-0x38], R20 ;  /* 0xffffc8140e007986 */ /* 0x0001e8000c101b06 */
[----:B0-----:R-:W2:Y:S02]  /*1070*/  LDG.E.64 R20, desc[UR6][R16.64+-0x30] ;  /* 0xffffd00610147981 */ /* 0x001ea4000c1e1b00 */
[----:B--2---:R-:W-:-:S02]  /*1080*/  LOP3.LUT R28, R18, R20, RZ, 0xc0, !PT ;  /* 0x00000014121c7212 */ /* 0x004fc400078ec0ff */
[----:B------:R-:W-:Y:S02]  /*1090*/  LOP3.LUT R29, R19, R21, RZ, 0xc0, !PT ;  /* 0x00000015131d7212 */ /* 0x000fe400078ec0ff */
[----:B------:R-:W2:Y:S04]  /*10a0*/  LDG.E.64 R18, desc[UR6][R14.64+-0x28] ;  /* 0xffffd8060e127981 */ /* 0x000ea8000c1e1b00 */
[----:B------:R-:W-:Y:S04]  /*10b0*/  STG.E.64 desc[UR6][R14.64+-0x30], R28 ;  /* 0xffffd01c0e007986 */ /* 0x000fe8000c101b06 */
        /* <DEDUP_REMOVED lines=59> */
[----:B------:R0:W-:Y:S04]  /*1470*/  STG.E.64 desc[UR6][R14.64+0x30], R28 ;  /* 0x0000301c0e007986 */ /* 0x0001e8000c101b06 */
[----:B------:R1:W2:Y:S01]  /*1480*/  LDG.E.64 R20, desc[UR6][R16.64+0x38] ;  /* 0x0000380610147981 */ /* 0x0002a2000c1e1b00 */
[----:B------:R-:W-:-:S05]  /*1490*/  VIADD R25, R25, 0x10 ;  /* 0x0000001019197836 */ /* 0x000fca0000000000 */
[----:B------:R-:W-:Y:S02]  /*14a0*/  ISETP.NE.AND P3, PT, R25, RZ, PT ;  /* 0x000000ff1900720c */ /* 0x000fe40003f65270 */
[----:B-1----:R-:W-:-:S05]  /*14b0*/  IADD3 R16, P4, PT, R16, 0x80, RZ ;  /* 0x0000008010107810 */ /* 0x002fca0007f9e0ff */
[----:B------:R-:W-:Y:S01]  /*14c0*/  IMAD.X R17, RZ, RZ, R17, P4 ;  /* 0x000000ffff117224 */ /* 0x000fe200020e0611 */
[----:B--2---:R-:W-:Y:S02]  /*14d0*/  LOP3.LUT R18, R18, R20, RZ, 0xc0, !PT ;  /* 0x0000001412127212 */ /* 0x004fe400078ec0ff */
[----:B------:R-:W-:-:S05]  /*14e0*/  LOP3.LUT R19, R19, R21, RZ, 0xc0, !PT ;  /* 0x0000001513137212 */ /* 0x000fca00078ec0ff */
[----:B------:R0:W-:Y:S01]  /*14f0*/  STG.E.64 desc[UR6][R14.64+0x38], R18 ;  /* 0x000038120e007986 */ /* 0x0001e2000c101b06 */
[----:B------:R-:W-:-:S05]  /*1500*/  IADD3 R20, P5, PT, R14, 0x80, RZ ;  /* 0x000000800e147810 */ /* 0x000fca0007fbe0ff */
[----:B------:R-:W-:Y:S01]  /*1510*/  IMAD.X R21, RZ, RZ, R15, P5 ;  /* 0x000000ffff157224 */ /* 0x000fe200028e060f */
[----:B------:R-:W-:Y:S07]  /*1520*/  @P3 BRA `(.L_x_15) ;  /* 0xfffffff8009c3947 */ /* 0x000fee000383ffff */
[----:B------:R-:W-:-:S07]  /*1530*/  IMAD.MOV.U32 R25, RZ, RZ, R22 ;  /* 0x000000ffff197224 */ /* 0x000fce00078e0016 */
.L_x_14:
[----:B------:R-:W-:-:S13]  /*1540*/  ISETP.NE.AND P3, PT, R4, RZ, PT ;  /* 0x000000ff0400720c */ /* 0x000fda0003f65270 */
[----:B------:R-:W-:Y:S05]  /*1550*/  @!P3 BRA `(.L_x_16) ;  /* 0x0000000400b0b947 */ /* 0x000fea0003800000 */
[----:B------:R-:W-:Y:S01]  /*1560*/  ISETP.NE.AND P4, PT, R6, RZ, PT ;  /* 0x000000ff0600720c */ /* 0x000fe20003f85270 */
[----:B------:R-:W-:-:S12]  /*1570*/  @!P1 BRA `(.L_x_17) ;  /* 0x0000000000c09947 */ /* 0x000fd80003800000 */
[----:B------:R-:W1:Y:S01]  /*1580*/  LDCU.64 UR4, c[0x0][0x390] ;  /* 0x00007200ff0477ac */ /* 0x000e620008000a00 */
[----:B0-----:R-:W-:Y:S02]  /*1590*/  IMAD.MOV.U32 R14, RZ, RZ, R25 ;  /* 0x000000ffff0e7224 */ /* 0x001fe400078e0019 */
[----:B------:R-:W-:Y:S02]  /*15a0*/  IMAD.MOV.U32 R15, RZ, RZ, RZ ;  /* 0x000000ffff0f7224 */ /* 0x000fe400078e00ff */
[----:B------:R-:W-:-:S04]  /*15b0*/  IMAD.WIDE.U32 R18, R25, 0x8, R8 ;  /* 0x0000000819127825 */ /* 0x000fc800078e0008 */
[----:B-----5:R-:W-:-:S03]  /*15c0*/  IMAD.WIDE R14, R26, R3, R14 ;  /* 0x000000031a0e7225 */ /* 0x020fc600078e020e */
[----:B-1----:R-:W-:-:S04]  /*15d0*/  LEA R20, P3, R14, UR4, 0x3 ;  /* 0x000000040e147c11 */ /* 0x002fc8000f8618ff */
[----:B------:R-:W-:Y:S02]  /*15e0*/  LEA.HI.X R21, R14, UR5, R15, 0x3, P3 ;  /* 0x000000050e157c11 */ /* 0x000fe400098f1c0f */
[----:B------:R-:W2:Y:S04]  /*15f0*/  LDG.E.64 R14, desc[UR6][R18.64] ;  /* 0x00000006120e7981 */ /* 0x000ea8000c1e1b00 */
[----:B------:R-:W2:Y:S02]  /*1600*/  LDG.E.64 R16, desc[UR6][R20.64] ;  /* 0x0000000614107981 */ /* 0x000ea4000c1e1b00 */
[----:B--2---:R-:W-:Y:S02]  /*1610*/  LOP3.LUT R14, R14, R16, RZ, 0xc0, !PT ;  /* 0x000000100e0e7212 */ /* 0x004fe400078ec0ff */
        /* <DEDUP_REMOVED lines=30> */
[----:B------:R-:W-:Y:S02]  /*1800*/  LOP3.LUT R15, R15, R17, RZ, 0xc0, !PT ;  /* 0x000000110f0f7212 */ /* 0x000fe400078ec0ff */
[----:B------:R-:W2:Y:S04]  /*1810*/  LDG.E.64 R16, desc[UR6][R18.64+0x38] ;  /* 0x0000380612107981 */ /* 0x000ea8000c1e1b00 */
[----:B------:R0:W-:Y:S04]  /*1820*/  STG.E.64 desc[UR6][R18.64+0x30], R14 ;  /* 0x0000300e12007986 */ /* 0x0001e8000c101b06 */
[----:B0-----:R-:W2:Y:S01]  /*1830*/  LDG.E.64 R14, desc[UR6][R20.64+0x38] ;  /* 0x00003806140e7981 */ /* 0x001ea2000c1e1b00 */
[----:B------:R-:W-:Y:S01]  /*1840*/  VIADD R25, R25, 0x8 ;  /* 0x0000000819197836 */ /* 0x000fe20000000000 */
[----:B--2---:R-:W-:-:S02]  /*1850*/  LOP3.LUT R16, R16, R14, RZ, 0xc0, !PT ;  /* 0x0000000e10107212 */ /* 0x004fc400078ec0ff */
[----:B------:R-:W-:-:S05]  /*1860*/  LOP3.LUT R17, R17, R15, RZ, 0xc0, !PT ;  /* 0x0000000f11117212 */ /* 0x000fca00078ec0ff */
[----:B------:R1:W-:Y:S02]  /*1870*/  STG.E.64 desc[UR6][R18.64+0x38], R16 ;  /* 0x0000381012007986 */ /* 0x0003e4000c101b06 */
.L_x_17:
[----:B------:R-:W-:Y:S05]  /*1880*/  @!P4 BRA `(.L_x_16) ;  /* 0x0000000000e4c947 */ /* 0x000fea0003800000 */
[----:B------:R-:W-:Y:S01]  /*1890*/  ISETP.NE.AND P4, PT, R23, RZ, PT ;  /* 0x000000ff1700720c */ /* 0x000fe20003f85270 */
[----:B------:R-:W-:-:S12]  /*18a0*/  @!P0 BRA `(.L_x_18) ;  /* 0x0000000000708947 */ /* 0x000fd80003800000 */
[----:B------:R-:W2:Y:S01]  /*18b0*/  LDCU.64 UR4, c[0x0][0x390] ;  /* 0x00007200ff0477ac */ /* 0x000ea20008000a00 */
[----:B0-----:R-:W-:Y:S02]  /*18c0*/  IMAD.MOV.U32 R14, RZ, RZ, R25 ;  /* 0x000000ffff0e7224 */ /* 0x001fe400078e0019 */
[----:B------:R-:W-:Y:S02]  /*18d0*/  IMAD.MOV.U32 R15, RZ, RZ, RZ ;  /* 0x000000ffff0f7224 */ /* 0x000fe400078e00ff */
[----:B-1----:R-:W-:-:S04]  /*18e0*/  IMAD.WIDE.U32 R16, R25, 0x8, R8 ;  /* 0x0000000819107825 */ /* 0x002fc800078e0008 */
[----:B-----5:R-:W-:-:S03]  /*18f0*/  IMAD.WIDE R18, R26, R3, R14 ;  /* 0x000000031a127225 */ /* 0x020fc600078e020e */
[----:B--2---:R-:W-:-:S04]  /*1900*/  LEA R14, P3, R18, UR4, 0x3 ;  /* 0x00000004120e7c11 */ /* 0x004fc8000f8618ff */
[----:B------:R-:W-:Y:S02]  /*1910*/  LEA.HI.X R15, R18, UR5, R19, 0x3, P3 ;  /* 0x00000005120f7c11 */ /* 0x000fe400098f1c13 */
[----:B------:R-:W2:Y:S04]  /*1920*/  LDG.E.64 R18, desc[UR6][R16.64] ;  /* 0x0000000610127981 */ /* 0x000ea8000c1e1b00 */
[----:B------:R-:W2:Y:S02]  /*1930*/  LDG.E.64 R20, desc[UR6][R14.64] ;  /* 0x000000060e147981 */ /* 0x000ea4000c1e1b00 */
[----:B--2---:R-:W-:Y:S02]  /*1940*/  LOP3.LUT R20, R18, R20, RZ, 0xc0, !PT ;  /* 0x0000001412147212 */ /* 0x004fe400078ec0ff */
[----:B------:R-:W-:-:S02]  /*1950*/  LOP3.LUT R21, R19, R21, RZ, 0xc0, !PT ;  /* 0x0000001513157212 */ /* 0x000fc400078ec0ff */
        /* <DEDUP_REMOVED lines=17> */
.L_x_18:
[----:B------:R-:W-:Y:S05]  /*1a70*/  @!P4 BRA `(.L_x_16) ;  /* 0x000000000068c947 */ /* 0x000fea0003800000 */
[----:B------:R-:W3:Y:S01]  /*1a80*/  LDCU.64 UR4, c[0x0][0x390] ;  /* 0x00007200ff0477ac */ /* 0x000ee20008000a00 */
[----:B0-----:R-:W-:Y:S02]  /*1a90*/  IMAD.MOV.U32 R14, RZ, RZ, R25 ;  /* 0x000000ffff0e7224 */ /* 0x001fe400078e0019 */
[----:B------:R-:W-:Y:S02]  /*1aa0*/  IMAD.MOV.U32 R15, RZ, RZ, RZ ;  /* 0x000000ffff0f7224 */ /* 0x000fe400078e00ff */
[----:B-12---:R-:W-:-:S04]  /*1ab0*/  IMAD.WIDE.U32 R16, R25, 0x8, R8 ;  /* 0x0000000819107825 */ /* 0x006fc800078e0008 */
[----:B-----5:R-:W-:Y:S01]  /*1ac0*/  IMAD.WIDE R26, R26, R3, R14 ;  /* 0x000000031a1a7225 */ /* 0x020fe200078e020e */
[----:B------:R-:W2:Y:S02]  /*1ad0*/  LDG.E.64 R18, desc[UR6][R16.64] ;  /* 0x0000000610127981 */ /* 0x000ea4000c1e1b00 */
[----:B---3--:R-:W-:-:S04]  /*1ae0*/  LEA R14, P3, R26, UR4, 0x3 ;  /* 0x000000041a0e7c11 */ /* 0x008fc8000f8618ff */
[----:B------:R-:W-:-:S05]  /*1af0*/  LEA.HI.X R15, R26, UR5, R27, 0x3, P3 ;  /* 0x000000051a0f7c11 */ /* 0x000fca00098f1c1b */
[----:B------:R-:W2:Y:S01]  /*1b00*/  LDG.E.64 R20, desc[UR6][R14.64] ;  /* 0x000000060e147981 */ /* 0x000ea2000c1e1b00 */
[----:B------:R-:W-:Y:S02]  /*1b10*/  ISETP.NE.AND P3, PT, R23, 0x1, PT ;  /* 0x000000011700780c */ /* 0x000fe40003f65270 */
[----:B--2---:R-:W-:Y:S02]  /*1b20*/  LOP3.LUT R18, R18, R20, RZ, 0xc0, !PT ;  /* 0x0000001412127212 */ /* 0x004fe400078ec0ff */
[----:B------:R-:W-:-:S05]  /*1b30*/  LOP3.LUT R19, R19, R21, RZ, 0xc0, !PT ;  /* 0x0000001513137212 */ /* 0x000fca00078ec0ff */
[----:B------:R3:W-:Y:S04]  /*1b40*/  STG.E.64 desc[UR6][R16.64], R18 ;  /* 0x0000001210007986 */ /* 0x0007e8000c101b06 */
[----:B------:R-:W-:Y:S05]  /*1b50*/  @!P3 BRA `(.L_x_16) ;  /* 0x000000000030b947 */ /* 0x000fea0003800000 */
[----:B------:R-:W2:Y:S04]  /*1b60*/  LDG.E.64 R20, desc[UR6][R14.64+0x8] ;  /* 0x000008060e147981 */ /* 0x000ea8000c1e1b00 */
[----:B---3--:R-:W2:Y:S01]  /*1b70*/  LDG.E.64 R18, desc[UR6][R16.64+0x8] ;  /* 0x0000080610127981 */ /* 0x008ea2000c1e1b00 */
[----:B------:R-:W-:Y:S02]  /*1b80*/  ISETP.NE.AND P3, PT, R23, 0x2, PT ;  /* 0x000000021700780c */ /* 0x000fe40003f65270 */
[----:B--2---:R-:W-:Y:S02]  /*1b90*/  LOP3.LUT R18, R18, R20, RZ, 0xc0, !PT ;  /* 0x0000001412127212 */ /* 0x004fe400078ec0ff */
[----:B------:R-:W-:-:S05]  /*1ba0*/  LOP3.LUT R19, R19, R21, RZ, 0xc0, !PT ;  /* 0x0000001513137212 */ /* 0x000fca00078ec0ff */
[----:B------:R4:W-:Y:S04]  /*1bb0*/  STG.E.64 desc[UR6][R16.64+0x8], R18 ;  /* 0x0000081210007986 */ /* 0x0009e8000c101b06 */
[----:B------:R-:W-:Y:S05]  /*1bc0*/  @!P3 BRA `(.L_x_16) ;  /* 0x000000000014b947 */ /* 0x000fea0003800000 */
[----:B------:R-:W2:Y:S04]  /*1bd0*/  LDG.E.64 R14, desc[UR6][R14.64+0x10] ;  /* 0x000010060e0e7981 */ /* 0x000ea8000c1e1b00 */
[----:B----4-:R-:W2:Y:S02]  /*1be0*/  LDG.E.64 R18, desc[UR6][R16.64+0x10] ;  /* 0x0000100610127981 */ /* 0x010ea4000c1e1b00 */
[----:B--2---:R-:W-:Y:S02]  /*1bf0*/  LOP3.LUT R18, R18, R14, RZ, 0xc0, !PT ;  /* 0x0000000e12127212 */ /* 0x004fe400078ec0ff */
[----:B------:R-:W-:-:S05]  /*1c00*/  LOP3.LUT R19, R19, R15, RZ, 0xc0, !PT ;  /* 0x0000000f13137212 */ /* 0x000fca00078ec0ff */
[----:B------:R0:W-:Y:S02]  /*1c10*/  STG.E.64 desc[UR6][R16.64+0x10], R18 ;  /* 0x0000101210007986 */ /* 0x0001e4000c101b06 */
.L_x_16:
[----:B------:R-:W-:Y:S05]  /*1c20*/  @P2 BRA `(.L_x_19) ;  /* 0xfffffff0008c2947 */ /* 0x000fea000383ffff */
.L_x_13:
[----:B------:R-:W-:Y:S05]  /*1c30*/  BSYNC.RECONVERGENT B0 ;  /* 0x0000000000007941 */ /* 0x000fea0003800200 */
.L_x_12:
[----:B------:R-:W-:-:S05]  /*1c40*/  SHF.R.S32.HI R5, RZ, 0x6, R0 ;  /* 0x00000006ff057819 */ /* 0x000fca0000011400 */
[----:B------:R-:W-:-:S05]  /*1c50*/  IMAD.WIDE R4, R5, 0x8, R8 ;  /* 0x0000000805047825 */ /* 0x000fca00078e0208 */
[----:B012---:R-:W2:Y:S01]  /*1c60*/  LDG.E.64 R6, desc[UR6][R4.64] ;  /* 0x0000000604067981 */ /* 0x007ea2000c1e1b00 */
[----:B------:R-:W-:Y:S01]  /*1c70*/  IMAD.MOV.U32 R15, RZ, RZ, 0x1 ;  /* 0x00000001ff0f7424 */ /* 0x000fe200078e00ff */
[----:B------:R-:W-:Y:S02]  /*1c80*/  LOP3.LUT R0, R0, 0x3f, RZ, 0xc0, !PT ;  /* 0x0000003f00007812 */ /* 0x000fe400078ec0ff */
[----:B------:R-:W-:Y:S02]  /*1c90*/  ISETP.GE.AND P0, PT, R3, 0x1, PT ;  /* 0x000000010300780c */ /* 0x000fe40003f06270 */
[CC--:B------:R-:W-:Y:S02]  /*1ca0*/  SHF.L.U32 R13, R15.reuse, R0.reuse, RZ ;  /* 0x000000000f0d7219 */ /* 0x0c0fe400000006ff */
[----:B------:R-:W-:Y:S02]  /*1cb0*/  SHF.L.U64.HI R15, R15, R0, RZ ;  /* 0x000000000f0f7219 */ /* 0x000fe400000102ff */
[----:B--2---:R-:W-:-:S02]  /*1cc0*/  LOP3.LUT R6, R6, R13, RZ, 0xfc, !PT ;  /* 0x0000000d06067212 */ /* 0x004fc400078efcff */
[----:B------:R-:W-:-:S05]  /*1cd0*/  LOP3.LUT R7, R7, R15, RZ, 0xfc, !PT ;  /* 0x0000000f07077212 */ /* 0x000fca00078efcff */
[----:B------:R0:W-:Y:S01]  /*1ce0*/  STG.E.64 desc[UR6][R4.64], R6 ;  /* 0x0000000604007986 */ /* 0x0001e2000c101b06 */
[----:B------:R-:W-:Y:S05]  /*1cf0*/  @!P0 EXIT ;  /* 0x000000000000894d */ /* 0x000fea0003800000 */
[----:B------:R-:W2:Y:S04]  /*1d00*/  LDG.E.64 R2, desc[UR6][R8.64] ;  /* 0x0000000608027981 */ /* 0x000ea8000c1e1b00 */
[----:B0-----:R-:W2:Y:S01]  /*1d10*/  LDG.E.64 R4, desc[UR6][R10.64] ;  /* 0x000000060a047981 */ /* 0x001ea2000c1e1b00 */
[----:B------:R-:W-:Y:S01]  /*1d20*/  BSSY.RECONVERGENT B0, `(.L_x_20) ;  /* 0x0000010000007945 */ /* 0x000fe20003800200 */
[----:B--2---:R-:W-:-:S04]  /*1d30*/  ISETP.NE.U32.AND P0, PT, R2, R4, PT ;  /* 0x000000040200720c */ /* 0x004fc80003f05070 */
[----:B------:R-:W-:-:S13]  /*1d40*/  ISETP.NE.AND.EX P0, PT, R3, R5, PT, P0 ;  /* 0x000000050300720c */ /* 0x000fda0003f05300 */
[----:B------:R-:W-:Y:S05]  /*1d50*/  @P0 BRA `(.L_x_21) ;  /* 0x0000000000300947 */ /* 0x000fea0003800000 */
[----:B------:R-:W-:-:S07]  /*1d60*/  IMAD.MOV.U32 R7, RZ, RZ, RZ ;  /* 0x000000ffff077224 */ /* 0x000fce00078e00ff */
.L_x_22:
[----:B------:R-:W0:Y:S01]  /*1d70*/  LDCU UR4, c[0x0][0x3a4] ;  /* 0x00007480ff0477ac */ /* 0x000e220008000800 */
[----:B------:R-:W-:-:S05]  /*1d80*/  VIADD R7, R7, 0x1 ;  /* 0x0000000107077836 */ /* 0x000fca0000000000 */
[----:B0-----:R-:W-:-:S13]  /*1d90*/  ISETP.NE.AND P0, PT, R7, UR4, PT ;  /* 0x0000000407007c0c */ /* 0x001fda000bf05270 */
[----:B------:R-:W-:Y:S05]  /*1da0*/  @!P0 EXIT ;  /* 0x000000000000894d */ /* 0x000fea0003800000 */
[----:B------:R-:W-:-:S04]  /*1db0*/  IMAD.WIDE.U32 R2, R7, 0x8, R8 ;  /* 0x0000000807027825 */ /* 0x000fc800078e0008 */
[----:B------:R-:W-:Y:S02]  /*1dc0*/  IMAD.WIDE.U32 R4, R7, 0x8, R10 ;  /* 0x0000000807047825 */ /* 0x000fe400078e000a */
[----:B------:R-:W2:Y:S04]  /*1dd0*/  LDG.E.64 R2, desc[UR6][R2.64] ;  /* 0x0000000602027981 */ /* 0x000ea8000c1e1b00 */
[----:B------:R-:W2:Y:S02]  /*1de0*/  LDG.E.64 R4, desc[UR6][R4.64] ;  /* 0x0000000604047981 */ /* 0x000ea4000c1e1b00 */
[----:B--2---:R-:W-:-:S04]  /*1df0*/  ISETP.NE.U32.AND P0, PT, R2, R4, PT ;  /* 0x000000040200720c */ /* 0x004fc80003f05070 */
[----:B------:R-:W-:-:S13]  /*1e00*/  ISETP.NE.AND.EX P0, PT, R3, R5, PT, P0 ;  /* 0x000000050300720c */ /* 0x000fda0003f05300 */
[----:B------:R-:W-:Y:S05]  /*1e10*/  @!P0 BRA `(.L_x_22) ;  /* 0xfffffffc00d48947 */ /* 0x000fea000383ffff */
.L_x_21:
[----:B------:R-:W-:Y:S05]  /*1e20*/  BSYNC.RECONVERGENT B0 ;  /* 0x0000000000007941 */ /* 0x000fea0003800200 */
.L_x_20:
[----:B------:R-:W0:Y:S01]  /*1e30*/  LDC.64 R2, c[0x0][0x3b0] ;  /* 0x0000ec00ff027b82 */ /* 0x000e220000000a00 */
[----:B------:R-:W-:-:S05]  /*1e40*/  IMAD.MOV.U32 R5, RZ, RZ, 0x1 ;  /* 0x00000001ff057424 */ /* 0x000fca00078e00ff */
[----:B0-----:R-:W-:Y:S01]  /*1e50*/  STG.E desc[UR6][R2.64], R5 ;  /* 0x0000000502007986 */ /* 0x001fe2000c101906 */
[----:B------:R-:W-:Y:S05]  /*1e60*/  EXIT ;  /* 0x000000000000794d */ /* 0x000fea0003800000 */
.L_x_23:
[----:B------:R-:W-:-:S00]  /*1e70*/  BRA `(.L_x_23) ;  /* 0xfffffffc00fc7947 */ /* 0x000fc0000383ffff */
[----:B------:R-:W-:-:S00]  /*1e80*/  NOP ;  /* 0x0000000000007918 */ /* 0x000fc00000000000 */
[----:B------:R-:W-:-:S00]  /*1e90*/  NOP ;  /* 0x0000000000007918 */ /* 0x000fc00000000000 */
[----:B------:R-:W-:-:S00]  /*1ea0*/  NOP ;  /* 0x0000000000007918 */ /* 0x000fc00000000000 */
[----:B------:R-:W-:-:S00]  /*1eb0*/  NOP ;  /* 0x0000000000007918 */ /* 0x000fc00000000000 */
[----:B------:R-:W-:-:S00]  /*1ec0*/  NOP ;  /* 0x0000000000007918 */ /* 0x000fc00000000000 */
[----:B------:R-:W-:-:S00]  /*1ed0*/  NOP ;  /* 0x0000000000007918 */ /* 0x000fc00000000000 */
[----:B------:R-:W-:-:S00]  /*1ee0*/  NOP ;  /* 0x0000000000007918 */ /* 0x000fc00000000000 */
[----:B------:R-:W-:-:S00]  /*1ef0*/  NOP ;  /* 0x0000000000007918 */ /* 0x000fc00000000000 */
.L_x_24:


//--------------------- .nv.shared.reserved.0     --------------------------
	.section	.nv.shared.reserved.0,"aw",@nobits
	.weak		__nv_reservedSMEM_offset_0_alias
	.size		__nv_reservedSMEM_offset_0_alias, 0, 64
	.other		__nv_reservedSMEM_offset_0_alias,@"STO_CUDA_RESERVED_SHARED STV_DEFAULT"
__nv_reservedSMEM_offset_0_alias:
	.zero		0
	.zero		64


//--------------------- .nv.constant0._Z8dom_stepPKiS0_PKyPyiiiPi --------------------------
	.section	.nv.constant0._Z8dom_stepPKiS0_PKyPyiiiPi,"a",@progbits
	.sectionflags	@""
	.align	4
.nv.constant0._Z8dom_stepPKiS0_PKyPyiiiPi:
	.zero		952


//--------------------- SYMBOLS --------------------------

	.type		.nv.reservedSmem.offset0,@object
	.size		.nv.reservedSmem.offset0,0x4
